	.headerflags	@"EF_CUDA_TEXMODE_UNIFIED EF_CUDA_64BIT_ADDRESS EF_CUDA_ACCELERATORS EF_CUDA_SM90 EF_CUDA_VIRTUAL_SM(EF_CUDA_SM90)"
	.elftype	@"ET_EXEC"


//--------------------- .nv.info                  --------------------------
	.section	.nv.info,"",@"SHT_CUDA_INFO"
	.align	4


	//----- nvinfo : EIATTR_REGCOUNT
	.align		4
        /*0000*/ 	.byte	0x04, 0x2f
        /*0002*/ 	.short	(.L_1 - .L_0)
	.align		4
.L_0:
        /*0004*/ 	.word	index@(triton_poi_fused_max_pool2d_with_indices_26)
        /*0008*/ 	.word	0x00000050


	//----- nvinfo : EIATTR_MIN_STACK_SIZE
	.align		4
.L_1:
        /*000c*/ 	.byte	0x04, 0x12
        /*000e*/ 	.short	(.L_3 - .L_2)
	.align		4
.L_2:
        /*0010*/ 	.word	index@(triton_poi_fused_max_pool2d_with_indices_26)
        /*0014*/ 	.word	0x00000008


	//----- nvinfo : EIATTR_FRAME_SIZE
	.align		4
.L_3:
        /*0018*/ 	.byte	0x04, 0x11
        /*001a*/ 	.short	(.L_5 - .L_4)
	.align		4
.L_4:
        /*001c*/ 	.word	index@(triton_poi_fused_max_pool2d_with_indices_26)
        /*0020*/ 	.word	0x00000008


	//----- nvinfo : EIATTR_MIN_STACK_SIZE
	.align		4
.L_5:
        /*0024*/ 	.byte	0x04, 0x12
        /*0026*/ 	.short	(.L_7 - .L_6)
	.align		4
.L_6:
        /*0028*/ 	.word	index@(triton_poi_fused_max_pool2d_with_indices_26)
        /*002c*/ 	.word	0x00000008
.L_7:


//--------------------- .nv.info.triton_poi_fused_max_pool2d_with_indices_26 --------------------------
	.section	.nv.info.triton_poi_fused_max_pool2d_with_indices_26,"",@"SHT_CUDA_INFO"
	.sectionflags	@""
	.align	4


	//----- nvinfo : EIATTR_CUDA_API_VERSION
	.align		4
        /*0000*/ 	.byte	0x04, 0x37
        /*0002*/ 	.short	(.L_9 - .L_8)
.L_8:
        /*0004*/ 	.word	0x0000007c


	//----- nvinfo : EIATTR_KPARAM_INFO
	.align		4
.L_9:
        /*0008*/ 	.byte	0x04, 0x17
        /*000a*/ 	.short	(.L_11 - .L_10)
.L_10:
        /*000c*/ 	.word	0x00000000
        /*0010*/ 	.short	0x0003
        /*0012*/ 	.short	0x0018
        /*0014*/ 	.byte	0x00, 0xf0, 0x11, 0x00


	//----- nvinfo : EIATTR_KPARAM_INFO
	.align		4
.L_11:
        /*0018*/ 	.byte	0x04, 0x17
        /*001a*/ 	.short	(.L_13 - .L_12)
.L_12:
        /*001c*/ 	.word	0x00000000
        /*0020*/ 	.short	0x0002
        /*0022*/ 	.short	0x0010
        /*0024*/ 	.byte	0x00, 0xf4, 0x21, 0x00


	//----- nvinfo : EIATTR_KPARAM_INFO
	.align		4
.L_13:
        /*0028*/ 	.byte	0x04, 0x17
        /*002a*/ 	.short	(.L_15 - .L_14)
.L_14:
        /*002c*/ 	.word	0x00000000
        /*0030*/ 	.short	0x0001
        /*0032*/ 	.short	0x0008
        /*0034*/ 	.byte	0x00, 0xf4, 0x21, 0x00


	//----- nvinfo : EIATTR_KPARAM_INFO
	.align		4
.L_15:
        /*0038*/ 	.byte	0x04, 0x17
        /*003a*/ 	.short	(.L_17 - .L_16)
.L_16:
        /*003c*/ 	.word	0x00000000
        /*0040*/ 	.short	0x0000
        /*0042*/ 	.short	0x0000
        /*0044*/ 	.byte	0x00, 0xf4, 0x21, 0x00


	//----- nvinfo : EIATTR_SPARSE_MMA_MASK
	.align		4
.L_17:
        /*0048*/ 	.byte	0x03, 0x50
        /*004a*/ 	.short	0x0000


	//----- nvinfo : EIATTR_MAXREG_COUNT
	.align		4
        /*004c*/ 	.byte	0x03, 0x1b
        /*004e*/ 	.short	0x00ff


	//----- nvinfo : EIATTR_EXIT_INSTR_OFFSETS
	.align		4
        /*0050*/ 	.byte	0x04, 0x1c
        /*0052*/ 	.short	(.L_19 - .L_18)


	//   ....[0]....
.L_18:
        /*0054*/ 	.word	0x00002c10


	//----- nvinfo : EIATTR_REQNTID
	.align		4
.L_19:
        /*0058*/ 	.byte	0x04, 0x10
        /*005a*/ 	.short	(.L_21 - .L_20)
.L_20:
        /*005c*/ 	.word	0x00000080
        /*0060*/ 	.word	0x00000001
        /*0064*/ 	.word	0x00000001


	//----- nvinfo : EIATTR_CBANK_PARAM_SIZE
	.align		4
.L_21:
        /*0068*/ 	.byte	0x03, 0x19
        /*006a*/ 	.short	0x001c


	//----- nvinfo : EIATTR_PARAM_CBANK
	.align		4
        /*006c*/ 	.byte	0x04, 0x0a
        /*006e*/ 	.short	(.L_23 - .L_22)
	.align		4
.L_22:
        /*0070*/ 	.word	index@(.nv.constant0.triton_poi_fused_max_pool2d_with_indices_26)
        /*0074*/ 	.short	0x0210
        /*0076*/ 	.short	0x001c


	//----- nvinfo : EIATTR_SW_WAR
	.align		4
.L_23:
        /*0078*/ 	.byte	0x04, 0x36
        /*007a*/ 	.short	(.L_25 - .L_24)
.L_24:
        /*007c*/ 	.word	0x00000008
.L_25:


//--------------------- .nv.callgraph             --------------------------
	.section	.nv.callgraph,"",@"SHT_CUDA_CALLGRAPH"
	.align	4
	.sectionentsize	8
	.align		4
        /*0000*/ 	.word	0x00000000
	.align		4
        /*0004*/ 	.word	0xffffffff
	.align		4
        /*0008*/ 	.word	0x00000000
	.align		4
        /*000c*/ 	.word	0xfffffffe
	.align		4
        /*0010*/ 	.word	0x00000000
	.align		4
        /*0014*/ 	.word	0xfffffffd
	.align		4
        /*0018*/ 	.word	0x00000000
	.align		4
        /*001c*/ 	.word	0xfffffffc


//--------------------- .text.triton_poi_fused_max_pool2d_with_indices_26 --------------------------
	.section	.text.triton_poi_fused_max_pool2d_with_indices_26,"ax",@progbits
	.sectionflags	@"SHF_BARRIERS=1"
	.align	128
        .global         triton_poi_fused_max_pool2d_with_indices_26
        .type           triton_poi_fused_max_pool2d_with_indices_26,@function
        .size           triton_poi_fused_max_pool2d_with_indices_26,(.L_x_1 - triton_poi_fused_max_pool2d_with_indices_26)
        .other          triton_poi_fused_max_pool2d_with_indices_26,@"STO_CUDA_ENTRY STV_DEFAULT"
triton_poi_fused_max_pool2d_with_indices_26:
.text.triton_poi_fused_max_pool2d_with_indices_26:
[----:B------:R-:W0:Y:S01]  /*0000*/  LDC R1, c[0x0][0x28] ;  /* 0x00000a00ff017b82 */ /* 0x000e220000000800 */
[----:B------:R-:W1:Y:S07]  /*0010*/  S2R R2, SR_TID.X ;  /* 0x0000000000027919 */ /* 0x000e6e0000002100 */
[----:B------:R-:W2:Y:S01]  /*0020*/  LDC.64 R20, c[0x0][0x210] ;  /* 0x00008400ff147b82 */ /* 0x000ea20000000a00 */
[----:B------:R-:W-:Y:S02]  /*0030*/  CS2R R8, SRZ ;  /* 0x0000000000087805 */ /* 0x000fe4000001ff00 */
[----:B------:R-:W-:Y:S01]  /*0040*/  CS2R R10, SRZ ;  /* 0x00000000000a7805 */ /* 0x000fe2000001ff00 */
[----:B------:R-:W3:Y:S01]  /*0050*/  S2R R0, SR_CTAID.X ;  /* 0x0000000000007919 */ /* 0x000ee20000002500 */
[----:B------:R-:W-:-:S02]  /*0060*/  CS2R R12, SRZ ;  /* 0x00000000000c7805 */ /* 0x000fc4000001ff00 */
[----:B------:R-:W-:Y:S01]  /*0070*/  CS2R R14, SRZ ;  /* 0x00000000000e7805 */ /* 0x000fe2000001ff00 */
[----:B------:R-:W-:Y:S01]  /*0080*/  ULDC.64 UR6, c[0x0][0x208] ;  /* 0x0000820000067ab9 */ /* 0x000fe20000000a00 */
[----:B0-----:R-:W-:Y:S01]  /*0090*/  VIADD R1, R1, 0xfffffff8 ;  /* 0xfffffff801017836 */ /* 0x001fe20000000000 */
[----:B------:R-:W-:Y:S01]  /*00a0*/  CS2R R22, SRZ ;  /* 0x0000000000167805 */ /* 0x000fe2000001ff00 */
[----:B------:R-:W0:Y:S01]  /*00b0*/  S2UR UR5, SR_CgaCtaId ;  /* 0x00000000000579c3 */ /* 0x000e220000008800 */
[----:B------:R-:W-:Y:S01]  /*00c0*/  UMOV UR4, 0x400 ;  /* 0x0000040000047882 */ /* 0x000fe20000000000 */
[----:B------:R-:W-:Y:S01]  /*00d0*/  ULDC.64 UR8, c[0x0][0x220] ;  /* 0x0000880000087ab9 */ /* 0x000fe20000000a00 */
[----:B-1----:R-:W-:Y:S02]  /*00e0*/  IMAD.SHL.U32 R24, R2, 0x8, RZ ;  /* 0x0000000802187824 */ /* 0x002fe400078e00ff */
[----:B---3--:R-:W-:-:S03]  /*00f0*/  IMAD.SHL.U32 R34, R0, 0x400, RZ ;  /* 0x0000040000227824 */ /* 0x008fc600078e00ff */
[----:B------:R-:W-:-:S04]  /*0100*/  LOP3.LUT R24, R24, 0x3f8, RZ, 0xc0, !PT ;  /* 0x000003f818187812 */ /* 0x000fc800078ec0ff */
[----:B------:R-:W-:-:S05]  /*0110*/  LOP3.LUT R4, R34, R24, RZ, 0xfc, !PT ;  /* 0x0000001822047212 */ /* 0x000fca00078efcff */
[----:B------:R-:W-:-:S05]  /*0120*/  IMAD.HI R0, R4, 0x2aaaaaab, RZ ;  /* 0x2aaaaaab04007827 */ /* 0x000fca00078e02ff */
[----:B------:R-:W-:-:S04]  /*0130*/  SHF.R.U32.HI R3, RZ, 0x1f, R0 ;  /* 0x0000001fff037819 */ /* 0x000fc80000011600 */
[CC--:B------:R-:W-:Y:S02]  /*0140*/  LEA.HI.SX32 R5, R0.reuse, R3.reuse, 0x1b ;  /* 0x0000000300057211 */ /* 0x0c0fe400078fdaff */
[----:B------:R-:W-:Y:S02]  /*0150*/  LEA.HI.SX32 R0, R0, R3, 0x16 ;  /* 0x0000000300007211 */ /* 0x000fe400078fb2ff */
[C---:B------:R-:W-:Y:S01]  /*0160*/  LEA.HI R2, R5.reuse, R5, RZ, 0x5 ;  /* 0x0000000505027211 */ /* 0x040fe200078f28ff */
[----:B------:R-:W-:Y:S01]  /*0170*/  IMAD R30, R5, -0xc0, R4 ;  /* 0xffffff40051e7824 */ /* 0x000fe200078e0204 */
[----:B------:R-:W-:Y:S02]  /*0180*/  LEA.HI R3, R0, R0, RZ, 0x5 ;  /* 0x0000000000037211 */ /* 0x000fe400078f28ff */
[----:B------:R-:W-:Y:S02]  /*0190*/  LOP3.LUT R2, R2, 0xffffffe0, RZ, 0xc0, !PT ;  /* 0xffffffe002027812 */ /* 0x000fe400078ec0ff */
[----:B------:R-:W-:-:S03]  /*01a0*/  LOP3.LUT R3, R3, 0xffffffe0, RZ, 0xc0, !PT ;  /* 0xffffffe003037812 */ /* 0x000fc600078ec0ff */
[----:B------:R-:W-:Y:S02]  /*01b0*/  IMAD.IADD R17, R5, 0x1, -R2 ;  /* 0x0000000105117824 */ /* 0x000fe400078e0a02 */
[C---:B------:R-:W-:Y:S02]  /*01c0*/  IMAD.IADD R18, R0.reuse, 0x1, -R3 ;  /* 0x0000000100127824 */ /* 0x040fe400078e0a03 */
[----:B------:R-:W-:Y:S01]  /*01d0*/  IMAD R29, R0, 0x40, R17 ;  /* 0x00000040001d7824 */ /* 0x000fe200078e0211 */
[----:B------:R-:W-:Y:S02]  /*01e0*/  ISETP.GT.AND P0, PT, R17, RZ, PT ;  /* 0x000000ff1100720c */ /* 0x000fe40003f04270 */
[C---:B------:R-:W-:Y:S01]  /*01f0*/  ISETP.GT.AND P1, PT, R18.reuse, RZ, PT ;  /* 0x000000ff1200720c */ /* 0x040fe20003f24270 */
[----:B------:R-:W-:Y:S01]  /*0200*/  IMAD R29, R29, 0x180, RZ ;  /* 0x000001801d1d7824 */ /* 0x000fe200078e02ff */
[----:B------:R-:W-:Y:S02]  /*0210*/  ISETP.GT.AND P2, PT, R18, RZ, P0 ;  /* 0x000000ff1200720c */ /* 0x000fe40000744270 */
[----:B------:R-:W-:Y:S01]  /*0220*/  ISETP.GT.AND P1, PT, R17, -0x1, P1 ;  /* 0xffffffff1100780c */ /* 0x000fe20000f24270 */
[----:B------:R-:W-:-:S02]  /*0230*/  VIADD R33, R29, 0xffffcf40 ;  /* 0xffffcf401d217836 */ /* 0x000fc40000000000 */
[----:B------:R-:W-:Y:S02]  /*0240*/  VIADD R31, R29, 0xffffd000 ;  /* 0xffffd0001d1f7836 */ /* 0x000fe40000000000 */
[C---:B------:R-:W-:Y:S02]  /*0250*/  IMAD.IADD R2, R30.reuse, 0x1, R33 ;  /* 0x000000011e027824 */ /* 0x040fe400078e0221 */
[----:B------:R-:W-:Y:S02]  /*0260*/  IMAD.IADD R6, R30, 0x1, R31 ;  /* 0x000000011e067824 */ /* 0x000fe400078e021f */
[----:B--2---:R-:W-:-:S04]  /*0270*/  IMAD.WIDE R2, R2, 0x4, R20 ;  /* 0x0000000402027825 */ /* 0x004fc800078e0214 */
[----:B------:R-:W-:Y:S01]  /*0280*/  IMAD.WIDE R6, R6, 0x4, R20 ;  /* 0x0000000406067825 */ /* 0x000fe200078e0214 */
[----:B------:R-:W2:Y:S04]  /*0290*/  @P2 LDG.E.128 R8, desc[UR6][R2.64] ;  /* 0x0000000602082981 */ /* 0x000ea8000c1e1d00 */
[----:B------:R-:W3:Y:S01]  /*02a0*/  @P1 LDG.E.128 R12, desc[UR6][R6.64] ;  /* 0x00000006060c1981 */ /* 0x000ee2000c1e1d00 */
[----:B------:R-:W-:Y:S01]  /*02b0*/  VIADD R35, R29, 0xffffd0c0 ;  /* 0xffffd0c01d237836 */ /* 0x000fe20000000000 */
[----:B------:R-:W-:Y:S02]  /*02c0*/  CS2R R20, SRZ ;  /* 0x0000000000147805 */ /* 0x000fe4000001ff00 */
[----:B--2---:R-:W-:Y:S02]  /*02d0*/  SEL R19, R8, 0xff800000, P2 ;  /* 0xff80000008137807 */ /* 0x004fe40001000000 */
[----:B------:R-:W-:-:S02]  /*02e0*/  SEL R8, R9, 0xff800000, P2 ;  /* 0xff80000009087807 */ /* 0x000fc40001000000 */
[----:B---3--:R-:W-:Y:S02]  /*02f0*/  SEL R0, R12, 0xff800000, P1 ;  /* 0xff8000000c007807 */ /* 0x008fe40000800000 */
[----:B------:R-:W-:Y:S02]  /*0300*/  SEL R5, R13, 0xff800000, P1 ;  /* 0xff8000000d057807 */ /* 0x000fe40000800000 */
[----:B------:R-:W-:Y:S02]  /*0310*/  FSETP.GT.AND P6, PT, R0, R19, PT ;  /* 0x000000130000720b */ /* 0x000fe40003fc4000 */
[----:B------:R-:W-:Y:S02]  /*0320*/  SEL R9, R10, 0xff800000, P2 ;  /* 0xff8000000a097807 */ /* 0x000fe40001000000 */
[----:B------:R-:W-:Y:S02]  /*0330*/  SEL R14, R14, 0xff800000, P1 ;  /* 0xff8000000e0e7807 */ /* 0x000fe40000800000 */
[----:B------:R-:W-:-:S02]  /*0340*/  FSETP.GT.AND P5, PT, R5, R8, PT ;  /* 0x000000080500720b */ /* 0x000fc40003fa4000 */
[----:B------:R-:W-:Y:S02]  /*0350*/  FSETP.GT.AND P4, PT, R14, R9, PT ;  /* 0x000000090e00720b */ /* 0x000fe40003f84000 */
[C---:B------:R-:W-:Y:S02]  /*0360*/  FSETP.NAN.AND P3, PT, R0.reuse, R0, PT ;  /* 0x000000000000720b */ /* 0x040fe40003f68000 */
[----:B------:R-:W-:Y:S02]  /*0370*/  SEL R2, R11, 0xff800000, P2 ;  /* 0xff8000000b027807 */ /* 0x000fe40001000000 */
[----:B------:R-:W-:Y:S02]  /*0380*/  P2R R10, PR, RZ, 0x20 ;  /* 0x00000020ff0a7803 */ /* 0x000fe40000000000 */
[----:B------:R-:W-:Y:S02]  /*0390*/  P2R R11, PR, RZ, 0x10 ;  /* 0x00000010ff0b7803 */ /* 0x000fe40000000000 */
[----:B------:R-:W-:-:S02]  /*03a0*/  @!P6 SEL R0, R0, R19, P3 ;  /* 0x000000130000e207 */ /* 0x000fc40001800000 */
[----:B------:R-:W-:Y:S01]  /*03b0*/  FSETP.NAN.AND P3, PT, R5, R5, PT ;  /* 0x000000050500720b */ /* 0x000fe20003f68000 */
[----:B------:R1:W-:Y:S01]  /*03c0*/  STL.64 [R1], R10 ;  /* 0x0000000a01007387 */ /* 0x0003e20000100a00 */
[----:B------:R-:W-:Y:S02]  /*03d0*/  SEL R15, R15, 0xff800000, P1 ;  /* 0xff8000000f0f7807 */ /* 0x000fe40000800000 */
[----:B------:R-:W-:Y:S02]  /*03e0*/  @!P5 SEL R5, R5, R8, P3 ;  /* 0x000000080505d207 */ /* 0x000fe40001800000 */
[----:B------:R-:W-:Y:S01]  /*03f0*/  FSETP.NAN.AND P3, PT, R14, R14, PT ;  /* 0x0000000e0e00720b */ /* 0x000fe20003f68000 */
[----:B------:R-:W-:Y:S01]  /*0400*/  VIADD R39, R29, 0xffffff40 ;  /* 0xffffff401d277836 */ /* 0x000fe20000000000 */
[----:B------:R-:W-:Y:S02]  /*0410*/  ISETP.GT.AND P0, PT, R18, -0x1, P0 ;  /* 0xffffffff1200780c */ /* 0x000fe40000704270 */
[----:B------:R-:W-:-:S02]  /*0420*/  @!P4 SEL R14, R14, R9, P3 ;  /* 0x000000090e0ec207 */ /* 0x000fc40001800000 */
[C---:B------:R-:W-:Y:S01]  /*0430*/  FSETP.GT.AND P4, PT, R15.reuse, R2, PT ;  /* 0x000000020f00720b */ /* 0x040fe20003f84000 */
[----:B-1----:R-:W1:Y:S01]  /*0440*/  LDC.64 R10, c[0x0][0x210] ;  /* 0x00008400ff0a7b82 */ /* 0x002e620000000a00 */
[----:B------:R-:W-:Y:S02]  /*0450*/  FSETP.NAN.AND P3, PT, R15, R15, PT ;  /* 0x0000000f0f00720b */ /* 0x000fe40003f68000 */
[----:B------:R-:W-:Y:S02]  /*0460*/  P2R R8, PR, RZ, 0x10 ;  /* 0x00000010ff087803 */ /* 0x000fe40000000000 */
[----:B------:R-:W-:Y:S01]  /*0470*/  LOP3.LUT R17, R18, R17, RZ, 0xfc, !PT ;  /* 0x0000001112117212 */ /* 0x000fe200078efcff */
[C---:B------:R-:W-:Y:S01]  /*0480*/  VIADD R49, R29.reuse, 0xc0 ;  /* 0x000000c01d317836 */ /* 0x040fe20000000000 */
[----:B------:R-:W-:Y:S01]  /*0490*/  LOP3.LUT R24, R34, 0x4, R24, 0xfe, !PT ;  /* 0x0000000422187812 */ /* 0x000fe200078efe18 */
[----:B------:R-:W-:Y:S01]  /*04a0*/  VIADD R50, R29, 0x2f40 ;  /* 0x00002f401d327836 */ /* 0x000fe20000000000 */
[----:B------:R-:W-:-:S03]  /*04b0*/  P2R R12, PR, RZ, 0x40 ;  /* 0x00000040ff0c7803 */ /* 0x000fc60000000000 */
[----:B------:R-:W-:Y:S01]  /*04c0*/  @!P4 SEL R15, R15, R2, P3 ;  /* 0x000000020f0fc207 */ /* 0x000fe20001800000 */
[----:B------:R-:W-:-:S04]  /*04d0*/  IMAD.IADD R2, R30, 0x1, R35 ;  /* 0x000000011e027824 */ /* 0x000fc800078e0223 */
[----:B-1----:R-:W-:-:S05]  /*04e0*/  IMAD.WIDE R2, R2, 0x4, R10 ;  /* 0x0000000402027825 */ /* 0x002fca00078e020a */
[----:B------:R1:W2:Y:S02]  /*04f0*/  @P1 LDG.E.128 R20, desc[UR6][R2.64] ;  /* 0x0000000602141981 */ /* 0x0002a4000c1e1d00 */
[----:B-1----:R-:W-:-:S04]  /*0500*/  IMAD.IADD R2, R30, 0x1, R39 ;  /* 0x000000011e027824 */ /* 0x002fc800078e0227 */
[----:B------:R-:W-:Y:S01]  /*0510*/  IMAD.WIDE R2, R2, 0x4, R10 ;  /* 0x0000000402027825 */ /* 0x000fe200078e020a */
[----:B--2---:R-:W-:Y:S02]  /*0520*/  SEL R26, R23, 0xff800000, P1 ;  /* 0xff800000171a7807 */ /* 0x004fe40000800000 */
[----:B------:R-:W-:Y:S02]  /*0530*/  SEL R7, R22, 0xff800000, P1 ;  /* 0xff80000016077807 */ /* 0x000fe40000800000 */
[----:B------:R-:W-:Y:S02]  /*0540*/  CS2R R22, SRZ ;  /* 0x0000000000167805 */ /* 0x000fe4000001ff00 */
[-C--:B------:R-:W-:Y:S02]  /*0550*/  FSETP.NAN.AND P3, PT, R26, R26.reuse, PT ;  /* 0x0000001a1a00720b */ /* 0x080fe40003f68000 */
[----:B------:R-:W-:Y:S02]  /*0560*/  FSETP.GEU.AND P4, PT, R15, R26, PT ;  /* 0x0000001a0f00720b */ /* 0x000fe40003f8e000 */
[----:B------:R-:W-:-:S02]  /*0570*/  SEL R6, R21, 0xff800000, P1 ;  /* 0xff80000015067807 */ /* 0x000fc40000800000 */
[----:B------:R-:W-:-:S07]  /*0580*/  P2R R13, PR, RZ, 0x10 ;  /* 0x00000010ff0d7803 */ /* 0x000fce0000000000 */
[----:B------:R-:W-:Y:S02]  /*0590*/  @!P3 SEL R26, R26, R15, !P4 ;  /* 0x0000000f1a1ab207 */ /* 0x000fe40006000000 */
[-C--:B------:R-:W-:Y:S02]  /*05a0*/  FSETP.NAN.AND P3, PT, R7, R7.reuse, PT ;  /* 0x000000070700720b */ /* 0x080fe40003f68000 */
[----:B------:R-:W-:-:S04]  /*05b0*/  FSETP.GEU.AND P4, PT, R14, R7, PT ;  /* 0x000000070e00720b */ /* 0x000fc80003f8e000 */
[----:B------:R-:W-:-:S07]  /*05c0*/  P2R R16, PR, RZ, 0x10 ;  /* 0x00000010ff107803 */ /* 0x000fce0000000000 */
[----:B------:R-:W-:Y:S02]  /*05d0*/  @!P3 SEL R7, R7, R14, !P4 ;  /* 0x0000000e0707b207 */ /* 0x000fe40006000000 */
[-C--:B------:R-:W-:Y:S02]  /*05e0*/  FSETP.NAN.AND P3, PT, R6, R6.reuse, PT ;  /* 0x000000060600720b */ /* 0x080fe40003f68000 */
[----:B------:R-:W-:-:S04]  /*05f0*/  FSETP.GEU.AND P4, PT, R5, R6, PT ;  /* 0x000000060500720b */ /* 0x000fc80003f8e000 */
[----:B------:R-:W-:-:S07]  /*0600*/  P2R R15, PR, RZ, 0x10 ;  /* 0x00000010ff0f7803 */ /* 0x000fce0000000000 */
[----:B------:R-:W-:Y:S02]  /*0610*/  @!P3 SEL R6, R6, R5, !P4 ;  /* 0x000000050606b207 */ /* 0x000fe40006000000 */
[----:B------:R-:W-:Y:S02]  /*0620*/  SEL R5, R20, 0xff800000, P1 ;  /* 0xff80000014057807 */ /* 0x000fe40000800000 */
[----:B------:R-:W-:Y:S02]  /*0630*/  CS2R R20, SRZ ;  /* 0x0000000000147805 */ /* 0x000fe4000001ff00 */
[-C--:B------:R-:W-:Y:S02]  /*0640*/  FSETP.NAN.AND P3, PT, R5, R5.reuse, PT ;  /* 0x000000050500720b */ /* 0x080fe40003f68000 */
[----:B------:R-:W-:Y:S02]  /*0650*/  FSETP.GEU.AND P4, PT, R0, R5, PT ;  /* 0x000000050000720b */ /* 0x000fe40003f8e000 */
[----:B------:R-:W2:Y:S02]  /*0660*/  @P0 LDG.E.128 R20, desc[UR6][R2.64] ;  /* 0x0000000602140981 */ /* 0x000ea4000c1e1d00 */
[----:B------:R-:W-:-:S07]  /*0670*/  P2R R14, PR, RZ, 0x10 ;  /* 0x00000010ff0e7803 */ /* 0x000fce0000000000 */
[----:B------:R-:W-:Y:S02]  /*0680*/  @!P3 SEL R5, R5, R0, !P4 ;  /* 0x000000000505b207 */ /* 0x000fe40006000000 */
[----:B------:R-:W-:Y:S02]  /*0690*/  ISETP.GT.AND P5, PT, R17, -0x1, PT ;  /* 0xffffffff1100780c */ /* 0x000fe40003fa4270 */
[----:B--2---:R-:W-:-:S04]  /*06a0*/  SEL R28, R20, 0xff800000, P0 ;  /* 0xff800000141c7807 */ /* 0x004fc80000000000 */
[-C--:B------:R-:W-:Y:S02]  /*06b0*/  FSETP.NAN.AND P3, PT, R28, R28.reuse, PT ;  /* 0x0000001c1c00720b */ /* 0x080fe40003f68000 */
[----:B------:R-:W-:-:S11]  /*06c0*/  FSETP.GEU.AND P4, PT, R5, R28, PT ;  /* 0x0000001c0500720b */ /* 0x000fd60003f8e000 */
[----:B------:R-:W-:Y:S02]  /*06d0*/  @!P3 SEL R28, R28, R5, !P4 ;  /* 0x000000051c1cb207 */ /* 0x000fe40006000000 */
[----:B------:R-:W-:-:S04]  /*06e0*/  SEL R5, R21, 0xff800000, P0 ;  /* 0xff80000015057807 */ /* 0x000fc80000000000 */
[-C--:B------:R-:W-:Y:S02]  /*06f0*/  FSETP.NAN.AND P3, PT, R5, R5.reuse, PT ;  /* 0x000000050500720b */ /* 0x080fe40003f68000 */
[----:B------:R-:W-:Y:S02]  /*0700*/  P2R R77, PR, RZ, 0x10 ;  /* 0x00000010ff4d7803 */ /* 0x000fe40000000000 */
[----:B------:R-:W-:Y:S02]  /*0710*/  FSETP.GEU.AND P4, PT, R6, R5, PT ;  /* 0x000000050600720b */ /* 0x000fe40003f8e000 */
[----:B------:R-:W-:-:S07]  /*0720*/  SEL R32, R22, 0xff800000, P0 ;  /* 0xff80000016207807 */ /* 0x000fce0000000000 */
[----:B------:R-:W-:Y:S02]  /*0730*/  @!P3 SEL R5, R5, R6, !P4 ;  /* 0x000000060505b207 */ /* 0x000fe40006000000 */
[-C--:B------:R-:W-:Y:S02]  /*0740*/  FSETP.NAN.AND P3, PT, R32, R32.reuse, PT ;  /* 0x000000202000720b */ /* 0x080fe40003f68000 */
[----:B------:R-:W-:Y:S01]  /*0750*/  P2R R2, PR, RZ, 0x10 ;  /* 0x00000010ff027803 */ /* 0x000fe20000000000 */
[----:B------:R-:W-:Y:S01]  /*0760*/  IMAD.IADD R6, R30, 0x1, R29 ;  /* 0x000000011e067824 */ /* 0x000fe200078e021d */
[----:B------:R-:W-:Y:S02]  /*0770*/  FSETP.GEU.AND P4, PT, R7, R32, PT ;  /* 0x000000200700720b */ /* 0x000fe40003f8e000 */
[----:B------:R-:W-:Y:S02]  /*0780*/  CS2R R20, SRZ ;  /* 0x0000000000147805 */ /* 0x000fe4000001ff00 */
[----:B------:R-:W-:-:S02]  /*0790*/  SEL R9, R23, 0xff800000, P0 ;  /* 0xff80000017097807 */ /* 0x000fc40000000000 */
[----:B------:R-:W-:-:S03]  /*07a0*/  CS2R R22, SRZ ;  /* 0x0000000000167805 */ /* 0x000fc6000001ff00 */
[----:B------:R-:W-:Y:S01]  /*07b0*/  @!P3 SEL R32, R32, R7, !P4 ;  /* 0x000000072020b207 */ /* 0x000fe20006000000 */
[----:B------:R-:W-:-:S05]  /*07c0*/  IMAD.WIDE R6, R6, 0x4, R10 ;  /* 0x0000000406067825 */ /* 0x000fca00078e020a */
[----:B------:R1:W2:Y:S01]  /*07d0*/  @P5 LDG.E.128 R20, desc[UR6][R6.64] ;  /* 0x0000000606145981 */ /* 0x0002a2000c1e1d00 */
[-C--:B------:R-:W-:Y:S02]  /*07e0*/  FSETP.NAN.AND P3, PT, R9, R9.reuse, PT ;  /* 0x000000090900720b */ /* 0x080fe40003f68000 */
[----:B------:R-:W-:Y:S02]  /*07f0*/  P2R R0, PR, RZ, 0x10 ;  /* 0x00000010ff007803 */ /* 0x000fe40000000000 */
[----:B------:R-:W-:-:S09]  /*0800*/  FSETP.GEU.AND P4, PT, R26, R9, PT ;  /* 0x000000091a00720b */ /* 0x000fd20003f8e000 */
[----:B------:R-:W-:Y:S02]  /*0810*/  @!P3 SEL R9, R9, R26, !P4 ;  /* 0x0000001a0909b207 */ /* 0x000fe40006000000 */
[----:B------:R-:W-:Y:S01]  /*0820*/  P2R R3, PR, RZ, 0x10 ;  /* 0x00000010ff037803 */ /* 0x000fe20000000000 */
[----:B-1----:R-:W-:-:S04]  /*0830*/  IMAD.IADD R6, R30, 0x1, R49 ;  /* 0x000000011e067824 */ /* 0x002fc800078e0231 */
[----:B------:R-:W-:Y:S01]  /*0840*/  IMAD.WIDE R6, R6, 0x4, R10 ;  /* 0x0000000406067825 */ /* 0x000fe200078e020a */
        /* <DEDUP_REMOVED lines=11> */
[----:B------:R-:W-:Y:S02]  /*0900*/  P2R R73, PR, RZ, 0x10 ;  /* 0x00000010ff497803 */ /* 0x000fe40000000000 */
[----:B------:R-:W-:Y:S02]  /*0910*/  FSETP.GEU.AND P4, PT, R5, R18, PT ;  /* 0x000000120500720b */ /* 0x000fe40003f8e000 */
[----:B------:R-:W-:-:S07]  /*0920*/  CS2R R22, SRZ ;  /* 0x0000000000167805 */ /* 0x000fce000001ff00 */
[----:B------:R-:W-:Y:S02]  /*0930*/  @!P3 SEL R18, R18, R5, !P4 ;  /* 0x000000051212b207 */ /* 0x000fe40006000000 */
[----:B------:R-:W-:Y:S02]  /*0940*/  SEL R5, R20, 0xff800000, P5 ;  /* 0xff80000014057807 */ /* 0x000fe40002800000 */
[----:B------:R-:W-:-:S06]  /*0950*/  CS2R R20, SRZ ;  /* 0x0000000000147805 */ /* 0x000fcc000001ff00 */
        /* <DEDUP_REMOVED lines=10> */
[----:B------:R-:W-:Y:S02]  /*0a00*/  FSETP.GEU.AND P4, PT, R5, R28, PT ;  /* 0x0000001c0500720b */ /* 0x000fe40003f8e000 */
[----:B------:R-:W-:-:S09]  /*0a10*/  SEL R17, R21, 0xff800000, P5 ;  /* 0xff80000015117807 */ /* 0x000fd20002800000 */
[----:B------:R-:W-:Y:S02]  /*0a20*/  @!P3 SEL R28, R28, R5, !P4 ;  /* 0x000000051c1cb207 */ /* 0x000fe40006000000 */
[-C--:B------:R-:W-:Y:S02]  /*0a30*/  FSETP.NAN.AND P3, PT, R17, R17.reuse, PT ;  /* 0x000000111100720b */ /* 0x080fe40003f68000 */
[----:B------:R-:W-:Y:S02]  /*0a40*/  P2R R69, PR, RZ, 0x10 ;  /* 0x00000010ff457803 */ /* 0x000fe40000000000 */
[----:B------:R-:W-:Y:S02]  /*0a50*/  FSETP.GEU.AND P4, PT, R18, R17, PT ;  /* 0x000000111200720b */ /* 0x000fe40003f8e000 */
[----:B------:R-:W-:Y:S02]  /*0a60*/  CS2R R20, SRZ ;  /* 0x0000000000147805 */ /* 0x000fe4000001ff00 */
[----:B------:R-:W-:-:S05]  /*0a70*/  SEL R5, R23, 0xff800000, P5 ;  /* 0xff80000017057807 */ /* 0x000fca0002800000 */
[----:B------:R-:W-:Y:S02]  /*0a80*/  @!P3 SEL R17, R17, R18, !P4 ;  /* 0x000000121111b207 */ /* 0x000fe40006000000 */
[----:B------:R-:W-:Y:S02]  /*0a90*/  SEL R18, R22, 0xff800000, P5 ;  /* 0xff80000016127807 */ /* 0x000fe40002800000 */
[----:B------:R-:W-:-:S06]  /*0aa0*/  CS2R R22, SRZ ;  /* 0x0000000000167805 */ /* 0x000fcc000001ff00 */
[----:B------:R-:W2:Y:S01]  /*0ab0*/  @P0 LDG.E.128 R20, desc[UR6][R6.64] ;  /* 0x0000000606140981 */ /* 0x000ea2000c1e1d00 */
[-C--:B------:R-:W-:Y:S02]  /*0ac0*/  FSETP.NAN.AND P3, PT, R18, R18.reuse, PT ;  /* 0x000000121200720b */ /* 0x080fe40003f68000 */
[----:B------:R-:W-:Y:S02]  /*0ad0*/  P2R R66, PR, RZ, 0x10 ;  /* 0x00000010ff427803 */ /* 0x000fe40000000000 */
[----:B------:R-:W-:-:S09]  /*0ae0*/  FSETP.GEU.AND P4, PT, R9, R18, PT ;  /* 0x000000120900720b */ /* 0x000fd20003f8e000 */
[----:B------:R-:W-:Y:S02]  /*0af0*/  @!P3 SEL R18, R18, R9, !P4 ;  /* 0x000000091212b207 */ /* 0x000fe40006000000 */
[-C--:B------:R-:W-:Y:S02]  /*0b00*/  FSETP.NAN.AND P3, PT, R5, R5.reuse, PT ;  /* 0x000000050500720b */ /* 0x080fe40003f68000 */
[----:B------:R-:W-:Y:S02]  /*0b10*/  P2R R67, PR, RZ, 0x10 ;  /* 0x00000010ff437803 */ /* 0x000fe40000000000 */
[----:B------:R-:W-:-:S09]  /*0b20*/  FSETP.GEU.AND P4, PT, R26, R5, PT ;  /* 0x000000051a00720b */ /* 0x000fd20003f8e000 */
[----:B------:R-:W-:Y:S02]  /*0b30*/  @!P3 SEL R5, R5, R26, !P4 ;  /* 0x0000001a0505b207 */ /* 0x000fe40006000000 */
[----:B------:R-:W-:Y:S01]  /*0b40*/  P2R R68, PR, RZ, 0x10 ;  /* 0x00000010ff447803 */ /* 0x000fe20000000000 */
[----:B------:R-:W-:-:S04]  /*0b50*/  VIADD R9, R29, 0x3000 ;  /* 0x000030001d097836 */ /* 0x000fc80000000000 */
[----:B------:R-:W-:Y:S01]  /*0b60*/  IMAD.IADD R9, R30, 0x1, R9 ;  /* 0x000000011e097824 */ /* 0x000fe200078e0209 */
        /* <DEDUP_REMOVED lines=13> */
[----:B------:R-:W-:Y:S01]  /*0c40*/  CS2R R22, SRZ ;  /* 0x0000000000167805 */ /* 0x000fe2000001ff00 */
[----:B------:R-:W-:-:S06]  /*0c50*/  IMAD.WIDE R18, R9, 0x4, R10 ;  /* 0x0000000409127825 */ /* 0x000fcc00078e020a */
        /* <DEDUP_REMOVED lines=8> */
[----:B------:R-:W-:Y:S02]  /*0ce0*/  P2R R7, PR, RZ, 0x10 ;  /* 0x00000010ff077803 */ /* 0x000fe40000000000 */
[----:B--2---:R-:W-:-:S04]  /*0cf0*/  SEL R25, R20, 0xff800000, P5 ;  /* 0xff80000014197807 */ /* 0x004fc80002800000 */
[-C--:B------:R-:W-:Y:S02]  /*0d00*/  FSETP.NAN.AND P3, PT, R25, R25.reuse, PT ;  /* 0x000000191900720b */ /* 0x080fe40003f68000 */
[----:B------:R-:W-:Y:S02]  /*0d10*/  FSETP.GEU.AND P4, PT, R17, R25, PT ;  /* 0x000000191100720b */ /* 0x000fe40003f8e000 */
[----:B------:R-:W-:-:S09]  /*0d20*/  SEL R27, R21, 0xff800000, P5 ;  /* 0xff800000151b7807 */ /* 0x000fd20002800000 */
[----:B------:R-:W-:Y:S02]  /*0d30*/  @!P3 SEL R25, R25, R17, !P4 ;  /* 0x000000111919b207 */ /* 0x000fe40006000000 */
[-C--:B------:R-:W-:Y:S02]  /*0d40*/  FSETP.NAN.AND P3, PT, R27, R27.reuse, PT ;  /* 0x0000001b1b00720b */ /* 0x080fe40003f68000 */
[----:B------:R-:W-:Y:S02]  /*0d50*/  P2R R9, PR, RZ, 0x10 ;  /* 0x00000010ff097803 */ /* 0x000fe40000000000 */
[----:B------:R-:W-:-:S09]  /*0d60*/  FSETP.GEU.AND P4, PT, R26, R27, PT ;  /* 0x0000001b1a00720b */ /* 0x000fd20003f8e000 */
[----:B------:R-:W-:Y:S02]  /*0d70*/  @!P3 SEL R27, R27, R26, !P4 ;  /* 0x0000001a1b1bb207 */ /* 0x000fe40006000000 */
[----:B------:R-:W-:-:S04]  /*0d80*/  SEL R26, R22, 0xff800000, P5 ;  /* 0xff800000161a7807 */ /* 0x000fc80002800000 */
[-C--:B------:R-:W-:Y:S01]  /*0d90*/  FSETP.NAN.AND P3, PT, R26, R26.reuse, PT ;  /* 0x0000001a1a00720b */ /* 0x080fe20003f68000 */
[----:B------:R-:W-:Y:S01]  /*0da0*/  IMAD.HI R20, R24, 0x2aaaaaab, RZ ;  /* 0x2aaaaaab18147827 */ /* 0x000fe200078e02ff */
[----:B------:R-:W-:Y:S02]  /*0db0*/  P2R R17, PR, RZ, 0x10 ;  /* 0x00000010ff117803 */ /* 0x000fe40000000000 */
[----:B------:R-:W-:Y:S02]  /*0dc0*/  FSETP.GEU.AND P4, PT, R37, R26, PT ;  /* 0x0000001a2500720b */ /* 0x000fe40003f8e000 */
[----:B------:R-:W-:Y:S02]  /*0dd0*/  SEL R19, R23, 0xff800000, P5 ;  /* 0xff80000017137807 */ /* 0x000fe40002800000 */
[----:B------:R-:W-:-:S05]  /*0de0*/  SHF.R.U32.HI R21, RZ, 0x1f, R20 ;  /* 0x0000001fff157819 */ /* 0x000fca0000011614 */
[----:B------:R-:W-:Y:S02]  /*0df0*/  @!P3 SEL R26, R26, R37, !P4 ;  /* 0x000000251a1ab207 */ /* 0x000fe40006000000 */
[----:B------:R-:W-:Y:S02]  /*0e00*/  FSETP.NAN.AND P3, PT, R19, R19, PT ;  /* 0x000000131300720b */ /* 0x000fe40003f68000 */
[----:B------:R-:W-:Y:S02]  /*0e10*/  LEA.HI R21, R20, R21, RZ, 0x1b ;  /* 0x0000001514157211 */ /* 0x000fe400078fd8ff */
[----:B------:R-:W-:-:S03]  /*0e20*/  P2R R18, PR, RZ, 0x10 ;  /* 0x00000010ff127803 */ /* 0x000fc60000000000 */
[----:B------:R-:W-:Y:S01]  /*0e30*/  IMAD R24, R21, -0xc0, R24 ;  /* 0xffffff4015187824 */ /* 0x000fe200078e0218 */
[----:B------:R-:W-:-:S03]  /*0e40*/  FSETP.GEU.AND P4, PT, R32, R19, PT ;  /* 0x000000132000720b */ /* 0x000fc60003f8e000 */
[----:B------:R-:W-:Y:S01]  /*0e50*/  IMAD.IADD R33, R24, 0x1, R33 ;  /* 0x0000000118217824 */ /* 0x000fe200078e0221 */
[----:B------:R-:W-:Y:S02]  /*0e60*/  CS2R R20, SRZ ;  /* 0x0000000000147805 */ /* 0x000fe4000001ff00 */
[----:B------:R-:W-:Y:S02]  /*0e70*/  @!P3 SEL R19, R19, R32, !P4 ;  /* 0x000000201313b207 */ /* 0x000fe40006000000 */
[----:B------:R-:W-:Y:S01]  /*0e80*/  CS2R R22, SRZ ;  /* 0x0000000000167805 */ /* 0x000fe2000001ff00 */
[----:B------:R-:W-:-:S05]  /*0e90*/  IMAD.WIDE R32, R33, 0x4, R10 ;  /* 0x0000000421207825 */ /* 0x000fca00078e020a */
[----:B------:R1:W2:Y:S01]  /*0ea0*/  @P2 LDG.E.128 R20, desc[UR6][R32.64] ;  /* 0x0000000620142981 */ /* 0x0002a2000c1e1d00 */
[----:B------:R-:W-:-:S04]  /*0eb0*/  IMAD.IADD R31, R24, 0x1, R31 ;  /* 0x00000001181f7824 */ /* 0x000fc800078e021f */
[----:B-1----:R-:W-:Y:S01]  /*0ec0*/  IMAD.WIDE R32, R31, 0x4, R10 ;  /* 0x000000041f207825 */ /* 0x002fe200078e020a */
[----:B--2---:R-:W-:Y:S02]  /*0ed0*/  SEL R37, R20, 0xff800000, P2 ;  /* 0xff80000014257807 */ /* 0x004fe40001000000 */
[----:B------:R-:W-:Y:S02]  /*0ee0*/  SEL R34, R21, 0xff800000, P2 ;  /* 0xff80000015227807 */ /* 0x000fe40001000000 */
[----:B------:R-:W-:Y:S02]  /*0ef0*/  CS2R R20, SRZ ;  /* 0x0000000000147805 */ /* 0x000fe4000001ff00 */
[----:B------:R-:W-:Y:S02]  /*0f00*/  SEL R43, R22, 0xff800000, P2 ;  /* 0xff800000162b7807 */ /* 0x000fe40001000000 */
[----:B------:R-:W-:Y:S02]  /*0f10*/  SEL R45, R23, 0xff800000, P2 ;  /* 0xff800000172d7807 */ /* 0x000fe40001000000 */
[----:B------:R-:W-:-:S06]  /*0f20*/  CS2R R22, SRZ ;  /* 0x0000000000167805 */ /* 0x000fcc000001ff00 */
[----:B------:R-:W2:Y:S01]  /*0f30*/  @P1 LDG.E.128 R20, desc[UR6][R32.64] ;  /* 0x0000000620141981 */ /* 0x000ea2000c1e1d00 */
[----:B------:R-:W-:Y:S01]  /*0f40*/  P2R R28, PR, RZ, 0x10 ;  /* 0x00000010ff1c7803 */ /* 0x000fe20000000000 */
[----:B------:R-:W-:Y:S01]  /*0f50*/  IMAD.IADD R36, R24, 0x1, R35 ;  /* 0x0000000118247824 */ /* 0x000fe200078e0223 */
[----:B--2---:R-:W-:Y:S02]  /*0f60*/  SEL R41, R21, 0xff800000, P1 ;  /* 0xff80000015297807 */ /* 0x004fe40000800000 */
[----:B------:R-:W-:Y:S02]  /*0f70*/  SEL R42, R22, 0xff800000, P1 ;  /* 0xff800000162a7807 */ /* 0x000fe40000800000 */
[C---:B------:R-:W-:Y:S02]  /*0f80*/  FSETP.GT.AND P4, PT, R41.reuse, R34, PT ;  /* 0x000000222900720b */ /* 0x040fe40003f84000 */
[----:B------:R-:W-:Y:S02]  /*0f90*/  FSETP.GT.AND P3, PT, R42, R43, PT ;  /* 0x0000002b2a00720b */ /* 0x000fe40003f64000 */
[----:B------:R-:W-:-:S02]  /*0fa0*/  FSETP.NAN.AND P2, PT, R41, R41, PT ;  /* 0x000000292900720b */ /* 0x000fc40003f48000 */
[----:B------:R-:W-:Y:S02]  /*0fb0*/  SEL R38, R23, 0xff800000, P1 ;  /* 0xff80000017267807 */ /* 0x000fe40000800000 */
[----:B------:R-:W-:-:S05]  /*0fc0*/  P2R R32, PR, RZ, 0x8 ;  /* 0x00000008ff207803 */ /* 0x000fca0000000000 */
[----:B------:R-:W-:Y:S02]  /*0fd0*/  @!P4 SEL R41, R41, R34, P2 ;  /* 0x000000222929c207 */ /* 0x000fe40001000000 */
[----:B------:R-:W-:-:S04]  /*0fe0*/  FSETP.NAN.AND P2, PT, R42, R42, PT ;  /* 0x0000002a2a00720b */ /* 0x000fc80003f48000 */
[----:B------:R-:W-:Y:S02]  /*0ff0*/  @!P3 SEL R42, R42, R43, P2 ;  /* 0x0000002b2a2ab207 */ /* 0x000fe40001000000 */
[C---:B------:R-:W-:Y:S02]  /*1000*/  FSETP.GT.AND P3, PT, R38.reuse, R45, PT ;  /* 0x0000002d2600720b */ /* 0x040fe40003f64000 */
[----:B------:R-:W-:Y:S02]  /*1010*/  FSETP.NAN.AND P2, PT, R38, R38, PT ;  /* 0x000000262600720b */ /* 0x000fe40003f48000 */
[----:B------:R-:W-:Y:S02]  /*1020*/  SEL R40, R20, 0xff800000, P1 ;  /* 0xff80000014287807 */ /* 0x000fe40000800000 */
[----:B------:R-:W-:-:S07]  /*1030*/  P2R R33, PR, RZ, 0x8 ;  /* 0x00000008ff217803 */ /* 0x000fce0000000000 */
[----:B------:R-:W-:Y:S02]  /*1040*/  @!P3 SEL R38, R38, R45, P2 ;  /* 0x0000002d2626b207 */ /* 0x000fe40001000000 */
[C---:B------:R-:W-:Y:S02]  /*1050*/  FSETP.GT.AND P3, PT, R40.reuse, R37, PT ;  /* 0x000000252800720b */ /* 0x040fe40003f64000 */
[----:B------:R-:W-:Y:S02]  /*1060*/  FSETP.NAN.AND P2, PT, R40, R40, PT ;  /* 0x000000282800720b */ /* 0x000fe40003f48000 */
[----:B------:R-:W-:Y:S02]  /*1070*/  CS2R R20, SRZ ;  /* 0x0000000000147805 */ /* 0x000fe4000001ff00 */
[----:B------:R-:W-:-:S07]  /*1080*/  CS2R R22, SRZ ;  /* 0x0000000000167805 */ /* 0x000fce000001ff00 */
[----:B------:R-:W-:Y:S01]  /*1090*/  @!P3 SEL R40, R40, R37, P2 ;  /* 0x000000252828b207 */ /* 0x000fe20001000000 */
[----:B------:R-:W-:-:S05]  /*10a0*/  IMAD.WIDE R36, R36, 0x4, R10 ;  /* 0x0000000424247825 */ /* 0x000fca00078e020a */
[----:B------:R-:W2:Y:S01]  /*10b0*/  @P1 LDG.E.128 R20, desc[UR6][R36.64] ;  /* 0x0000000624141981 */ /* 0x000ea2000c1e1d00 */
[----:B------:R-:W-:Y:S02]  /*10c0*/  P2R R34, PR, RZ, 0x8 ;  /* 0x00000008ff227803 */ /* 0x000fe40000000000 */
[----:B--2---:R-:W-:Y:S02]  /*10d0*/  SEL R47, R23, 0xff800000, P1 ;  /* 0xff800000172f7807 */ /* 0x004fe40000800000 */
[----:B------:R-:W-:Y:S02]  /*10e0*/  SEL R43, R20, 0xff800000, P1 ;  /* 0xff800000142b7807 */ /* 0x000fe40000800000 */
[----:B------:R-:W-:Y:S02]  /*10f0*/  SEL R44, R21, 0xff800000, P1 ;  /* 0xff800000152c7807 */ /* 0x000fe40000800000 */
[----:B------:R-:W-:Y:S02]  /*1100*/  SEL R45, R22, 0xff800000, P1 ;  /* 0xff800000162d7807 */ /* 0x000fe40000800000 */
[----:B------:R-:W-:-:S02]  /*1110*/  FSETP.NAN.AND P1, PT, R47, R47, PT ;  /* 0x0000002f2f00720b */ /* 0x000fc40003f28000 */
[----:B------:R-:W-:-:S11]  /*1120*/  FSETP.GEU.AND P3, PT, R38, R47, PT ;  /* 0x0000002f2600720b */ /* 0x000fd60003f6e000 */
[----:B------:R-:W-:Y:S02]  /*1130*/  @!P1 SEL R47, R47, R38, !P3 ;  /* 0x000000262f2f9207 */ /* 0x000fe40005800000 */
[-C--:B------:R-:W-:Y:S02]  /*1140*/  FSETP.NAN.AND P1, PT, R45, R45.reuse, PT ;  /* 0x0000002d2d00720b */ /* 0x080fe40003f28000 */
[----:B------:R-:W-:-:S11]  /*1150*/  FSETP.GEU.AND P2, PT, R42, R45, PT ;  /* 0x0000002d2a00720b */ /* 0x000fd60003f4e000 */
[----:B------:R-:W-:Y:S02]  /*1160*/  @!P1 SEL R45, R45, R42, !P2 ;  /* 0x0000002a2d2d9207 */ /* 0x000fe40005000000 */
[-C--:B------:R-:W-:Y:S02]  /*1170*/  FSETP.NAN.AND P1, PT, R43, R43.reuse, PT ;  /* 0x0000002b2b00720b */ /* 0x080fe40003f28000 */
[----:B------:R-:W-:Y:S02]  /*1180*/  P2R R38, PR, RZ, 0x4 ;  /* 0x00000004ff267803 */ /* 0x000fe40000000000 */
[----:B------:R-:W-:-:S09]  /*1190*/  FSETP.GEU.AND P2, PT, R40, R43, PT ;  /* 0x0000002b2800720b */ /* 0x000fd20003f4e000 */
[----:B------:R-:W-:Y:S02]  /*11a0*/  @!P1 SEL R43, R43, R40, !P2 ;  /* 0x000000282b2b9207 */ /* 0x000fe40005000000 */
[-C--:B------:R-:W-:Y:S02]  /*11b0*/  FSETP.NAN.AND P1, PT, R44, R44.reuse, PT ;  /* 0x0000002c2c00720b */ /* 0x080fe40003f28000 */
[----:B------:R-:W-:Y:S01]  /*11c0*/  P2R R35, PR, RZ, 0x4 ;  /* 0x00000004ff237803 */ /* 0x000fe20000000000 */
[----:B------:R-:W-:Y:S01]  /*11d0*/  IMAD.IADD R40, R24, 0x1, R39 ;  /* 0x0000000118287824 */ /* 0x000fe200078e0227 */
[----:B------:R-:W-:Y:S02]  /*11e0*/  FSETP.GEU.AND P2, PT, R41, R44, PT ;  /* 0x0000002c2900720b */ /* 0x000fe40003f4e000 */
[----:B------:R-:W-:Y:S02]  /*11f0*/  CS2R R20, SRZ ;  /* 0x0000000000147805 */ /* 0x000fe4000001ff00 */
[----:B------:R-:W-:-:S05]  /*1200*/  CS2R R22, SRZ ;  /* 0x0000000000167805 */ /* 0x000fca000001ff00 */
[----:B------:R-:W-:Y:S01]  /*1210*/  @!P1 SEL R44, R44, R41, !P2 ;  /* 0x000000292c2c9207 */ /* 0x000fe20005000000 */
[----:B------:R-:W-:-:S05]  /*1220*/  IMAD.WIDE R40, R40, 0x4, R10 ;  /* 0x0000000428287825 */ /* 0x000fca00078e020a */
[----:B------:R1:W2:Y:S01]  /*1230*/  @P0 LDG.E.128 R20, desc[UR6][R40.64] ;  /* 0x0000000628140981 */ /* 0x0002a2000c1e1d00 */
        /* <DEDUP_REMOVED lines=20> */
[----:B------:R1:W2:Y:S02]  /*1380*/  @P5 LDG.E.128 R20, desc[UR6][R40.64] ;  /* 0x0000000628145981 */ /* 0x0002a4000c1e1d00 */
[----:B-1----:R-:W-:-:S04]  /*1390*/  IMAD.IADD R40, R24, 0x1, R49 ;  /* 0x0000000118287824 */ /* 0x002fc800078e0231 */
[----:B------:R-:W-:Y:S01]  /*13a0*/  IMAD.WIDE R40, R40, 0x4, R10 ;  /* 0x0000000428287825 */ /* 0x000fe200078e020a */
[-C--:B------:R-:W-:Y:S02]  /*13b0*/  FSETP.NAN.AND P1, PT, R45, R45.reuse, PT ;  /* 0x0000002d2d00720b */ /* 0x080fe40003f28000 */
[----:B------:R-:W-:Y:S02]  /*13c0*/  P2R R42, PR, RZ, 0x4 ;  /* 0x00000004ff2a7803 */ /* 0x000fe40000000000 */
[----:B------:R-:W-:-:S09]  /*13d0*/  FSETP.GEU.AND P2, PT, R47, R45, PT ;  /* 0x0000002d2f00720b */ /* 0x000fd20003f4e000 */
[----:B------:R-:W-:Y:S02]  /*13e0*/  @!P1 SEL R45, R45, R47, !P2 ;  /* 0x0000002f2d2d9207 */ /* 0x000fe40005000000 */
[----:B--2---:R-:W-:Y:S02]  /*13f0*/  SEL R54, R23, 0xff800000, P5 ;  /* 0xff80000017367807 */ /* 0x004fe40002800000 */
[----:B------:R-:W-:Y:S02]  /*1400*/  SEL R53, R22, 0xff800000, P5 ;  /* 0xff80000016357807 */ /* 0x000fe40002800000 */
[----:B------:R-:W-:Y:S02]  /*1410*/  CS2R R22, SRZ ;  /* 0x0000000000167805 */ /* 0x000fe4000001ff00 */
[----:B------:R-:W-:Y:S02]  /*1420*/  SEL R58, R21, 0xff800000, P5 ;  /* 0xff800000153a7807 */ /* 0x000fe40002800000 */
[----:B------:R-:W-:-:S02]  /*1430*/  SEL R52, R20, 0xff800000, P5 ;  /* 0xff80000014347807 */ /* 0x000fc40002800000 */
[----:B------:R-:W-:-:S06]  /*1440*/  CS2R R20, SRZ ;  /* 0x0000000000147805 */ /* 0x000fcc000001ff00 */
[----:B------:R1:W2:Y:S01]  /*1450*/  @P5 LDG.E.128 R20, desc[UR6][R40.64] ;  /* 0x0000000628145981 */ /* 0x0002a2000c1e1d00 */
        /* <DEDUP_REMOVED lines=8> */
[-C--:B------:R-:W-:Y:S02]  /*14e0*/  FSETP.NAN.AND P1, PT, R58, R58.reuse, PT ;  /* 0x0000003a3a00720b */ /* 0x080fe40003f28000 */
[----:B------:R-:W-:Y:S02]  /*14f0*/  P2R R45, PR, RZ, 0x4 ;  /* 0x00000004ff2d7803 */ /* 0x000fe40000000000 */
[----:B------:R-:W-:Y:S01]  /*1500*/  FSETP.GEU.AND P2, PT, R55, R58, PT ;  /* 0x0000003a3700720b */ /* 0x000fe20003f4e000 */
[----:B-1----:R-:W-:-:S04]  /*1510*/  IMAD.IADD R40, R24, 0x1, R50 ;  /* 0x0000000118287824 */ /* 0x002fc800078e0232 */
[----:B------:R-:W-:-:S04]  /*1520*/  IMAD.WIDE R40, R40, 0x4, R10 ;  /* 0x0000000428287825 */ /* 0x000fc800078e020a */
[----:B------:R-:W-:Y:S02]  /*1530*/  @!P1 SEL R58, R58, R55, !P2 ;  /* 0x000000373a3a9207 */ /* 0x000fe40005000000 */
[----:B--2---:R-:W-:Y:S02]  /*1540*/  SEL R57, R20, 0xff800000, P5 ;  /* 0xff80000014397807 */ /* 0x004fe40002800000 */
[----:B------:R-:W-:Y:S02]  /*1550*/  SEL R56, R21, 0xff800000, P5 ;  /* 0xff80000015387807 */ /* 0x000fe40002800000 */
[----:B------:R-:W-:Y:S02]  /*1560*/  CS2R R20, SRZ ;  /* 0x0000000000147805 */ /* 0x000fe4000001ff00 */
[----:B------:R-:W-:Y:S02]  /*1570*/  SEL R62, R22, 0xff800000, P5 ;  /* 0xff800000163e7807 */ /* 0x000fe40002800000 */
[----:B------:R-:W-:-:S02]  /*1580*/  SEL R55, R23, 0xff800000, P5 ;  /* 0xff80000017377807 */ /* 0x000fc40002800000 */
        /* <DEDUP_REMOVED lines=16> */
[----:B------:R-:W-:Y:S02]  /*1690*/  FSETP.GEU.AND P2, PT, R53, R62, PT ;  /* 0x0000003e3500720b */ /* 0x000fe40003f4e000 */
[----:B--2---:R-:W-:Y:S01]  /*16a0*/  SEL R58, R21, 0xff800000, P0 ;  /* 0xff800000153a7807 */ /* 0x004fe20000000000 */
[----:B------:R-:W-:Y:S01]  /*16b0*/  VIADD R21, R29, 0x3000 ;  /* 0x000030001d157836 */ /* 0x000fe20000000000 */
[----:B------:R-:W-:-:S03]  /*16c0*/  SEL R70, R23, 0xff800000, P0 ;  /* 0xff80000017467807 */ /* 0x000fc60000000000 */
[----:B------:R-:W-:Y:S01]  /*16d0*/  IMAD.IADD R40, R24, 0x1, R21 ;  /* 0x0000000118287824 */ /* 0x000fe200078e0215 */
[----:B------:R-:W-:Y:S02]  /*16e0*/  SEL R60, R20, 0xff800000, P0 ;  /* 0xff800000143c7807 */ /* 0x000fe40000000000 */
[----:B------:R-:W-:Y:S02]  /*16f0*/  CS2R R20, SRZ ;  /* 0x0000000000147805 */ /* 0x000fe4000001ff00 */
[----:B------:R-:W-:Y:S02]  /*1700*/  SEL R59, R22, 0xff800000, P0 ;  /* 0xff800000163b7807 */ /* 0x000fe40000000000 */
[----:B------:R-:W-:Y:S01]  /*1710*/  CS2R R22, SRZ ;  /* 0x0000000000167805 */ /* 0x000fe2000001ff00 */
[----:B------:R-:W-:-:S05]  /*1720*/  IMAD.WIDE R40, R40, 0x4, R10 ;  /* 0x0000000428287825 */ /* 0x000fca00078e020a */
[----:B------:R-:W2:Y:S01]  /*1730*/  @P5 LDG.E.128 R20, desc[UR6][R40.64] ;  /* 0x0000000628145981 */ /* 0x000ea2000c1e1d00 */
[----:B------:R-:W-:Y:S02]  /*1740*/  @!P1 SEL R62, R62, R53, !P2 ;  /* 0x000000353e3e9207 */ /* 0x000fe40005000000 */
[-C--:B------:R-:W-:Y:S02]  /*1750*/  FSETP.NAN.AND P1, PT, R55, R55.reuse, PT ;  /* 0x000000373700720b */ /* 0x080fe40003f28000 */
[----:B------:R-:W-:Y:S02]  /*1760*/  P2R R52, PR, RZ, 0x4 ;  /* 0x00000004ff347803 */ /* 0x000fe40000000000 */
[----:B------:R-:W-:Y:S02]  /*1770*/  FSETP.NAN.AND P0, PT, R70, R70, PT ;  /* 0x000000464600720b */ /* 0x000fe40003f08000 */
[----:B------:R-:W-:-:S04]  /*1780*/  FSETP.GEU.AND P2, PT, R54, R55, PT ;  /* 0x000000373600720b */ /* 0x000fc80003f4e000 */
[----:B------:R-:W-:-:S03]  /*1790*/  P2R R53, PR, RZ, 0x4 ;  /* 0x00000004ff357803 */ /* 0x000fc60000000000 */
[----:B------:R-:W-:-:S04]  /*17a0*/  @!P1 SEL R55, R55, R54, !P2 ;  /* 0x0000003637379207 */ /* 0x000fc80005000000 */
[----:B------:R-:W-:-:S04]  /*17b0*/  FSETP.GEU.AND P2, PT, R55, R70, PT ;  /* 0x000000463700720b */ /* 0x000fc80003f4e000 */
        /* <DEDUP_REMOVED lines=12> */
[----:B------:R-:W-:Y:S02]  /*1880*/  P2R R54, PR, RZ, 0x4 ;  /* 0x00000004ff367803 */ /* 0x000fe40000000000 */
[----:B------:R-:W-:Y:S02]  /*1890*/  P2R R37, PR, RZ, 0x8 ;  /* 0x00000008ff257803 */ /* 0x000fe40000000000 */
[----:B------:R-:W-:Y:S02]  /*18a0*/  P2R R56, PR, RZ, 0x2 ;  /* 0x00000002ff387803 */ /* 0x000fe40000000000 */
[----:B------:R-:W-:Y:S02]  /*18b0*/  P2R R31, PR, RZ, 0x10 ;  /* 0x00000010ff1f7803 */ /* 0x000fe40000000000 */
[----:B--2---:R-:W-:-:S04]  /*18c0*/  SEL R61, R20, 0xff800000, P5 ;  /* 0xff800000143d7807 */ /* 0x004fc80002800000 */
[-C--:B------:R-:W-:Y:S02]  /*18d0*/  FSETP.NAN.AND P0, PT, R61, R61.reuse, PT ;  /* 0x0000003d3d00720b */ /* 0x080fe40003f08000 */
[----:B------:R-:W-:Y:S02]  /*18e0*/  FSETP.GEU.AND P2, PT, R60, R61, PT ;  /* 0x0000003d3c00720b */ /* 0x000fe40003f4e000 */
[----:B------:R-:W-:-:S09]  /*18f0*/  SEL R62, R21, 0xff800000, P5 ;  /* 0xff800000153e7807 */ /* 0x000fd20002800000 */
[----:B------:R-:W-:Y:S02]  /*1900*/  @!P0 SEL R61, R61, R60, !P2 ;  /* 0x0000003c3d3d8207 */ /* 0x000fe40005000000 */
[----:B------:R-:W-:Y:S02]  /*1910*/  FSETP.NAN.AND P0, PT, R62, R62, PT ;  /* 0x0000003e3e00720b */ /* 0x000fe40003f08000 */
[----:B------:R-:W-:-:S04]  /*1920*/  SEL R60, R22, 0xff800000, P5 ;  /* 0xff800000163c7807 */ /* 0x000fc80002800000 */
[----:B------:R-:W-:Y:S02]  /*1930*/  FSETP.NAN.AND P3, PT, R60, R60, PT ;  /* 0x0000003c3c00720b */ /* 0x000fe40003f68000 */
[----:B------:R-:W-:Y:S02]  /*1940*/  FSETP.GEU.AND P1, PT, R58, R62, PT ;  /* 0x0000003e3a00720b */ /* 0x000fe40003f2e000 */
[----:B------:R-:W-:-:S03]  /*1950*/  SEL R64, R23, 0xff800000, P5 ;  /* 0xff80000017407807 */ /* 0x000fc60002800000 */
[----:B------:R-:W-:Y:S02]  /*1960*/  @!P0 SEL R62, R62, R58, !P1 ;  /* 0x0000003a3e3e8207 */ /* 0x000fe40004800000 */
[----:B------:R-:W-:-:S04]  /*1970*/  FSETP.GEU.AND P0, PT, R59, R60, PT ;  /* 0x0000003c3b00720b */ /* 0x000fc80003f0e000 */
[----:B------:R-:W-:Y:S02]  /*1980*/  @!P3 SEL R60, R60, R59, !P0 ;  /* 0x0000003b3c3cb207 */ /* 0x000fe40004000000 */
[-C--:B------:R-:W-:Y:S02]  /*1990*/  FSETP.NAN.AND P3, PT, R64, R64.reuse, PT ;  /* 0x000000404000720b */ /* 0x080fe40003f68000 */
[----:B------:R-:W-:Y:S02]  /*19a0*/  FSETP.GEU.AND P4, PT, R70, R64, PT ;  /* 0x000000404600720b */ /* 0x000fe40003f8e000 */
[----:B------:R-:W-:Y:S02]  /*19b0*/  CS2R R20, SRZ ;  /* 0x0000000000147805 */ /* 0x000fe4000001ff00 */
[----:B------:R-:W-:-:S07]  /*19c0*/  CS2R R22, SRZ ;  /* 0x0000000000167805 */ /* 0x000fce000001ff00 */
[----:B------:R-:W-:Y:S01]  /*19d0*/  @!P3 SEL R64, R64, R70, !P4 ;  /* 0x000000464040b207 */ /* 0x000fe20006000000 */
[----:B------:R-:W-:-:S04]  /*19e0*/  VIADD R70, R29, 0x30c0 ;  /* 0x000030c01d467836 */ /* 0x000fc80000000000 */
[----:B------:R-:W-:-:S04]  /*19f0*/  IMAD.IADD R40, R30, 0x1, R70 ;  /* 0x000000011e287824 */ /* 0x000fc800078e0246 */
[----:B------:R-:W-:Y:S02]  /*1a00*/  IMAD.WIDE R40, R40, 0x4, R10 ;  /* 0x0000000428287825 */ /* 0x000fe400078e020a */
[----:B------:R-:W2:Y:S04]  /*1a10*/  LDL.LU.64 R10, [R1] ;  /* 0x00000000010a7983 */ /* 0x000ea80000300a00 */
[----:B------:R-:W3:Y:S01]  /*1a20*/  @P5 LDG.E.128 R20, desc[UR6][R40.64] ;  /* 0x0000000628145981 */ /* 0x000ee2000c1e1d00 */
[----:B------:R-:W-:Y:S02]  /*1a30*/  P2R R59, PR, RZ, 0x1 ;  /* 0x00000001ff3b7803 */ /* 0x000fe40000000000 */
[----:B------:R-:W-:Y:S02]  /*1a40*/  P2R R58, PR, RZ, 0x2 ;  /* 0x00000002ff3a7803 */ /* 0x000fe40000000000 */
[----:B------:R-:W-:-:S02]  /*1a50*/  ISETP.NE.AND P1, PT, R39, RZ, PT ;  /* 0x000000ff2700720c */ /* 0x000fc40003f25270 */
[----:B---3--:R-:W-:-:S04]  /*1a60*/  SEL R20, R20, 0xff800000, P5 ;  /* 0xff80000014147807 */ /* 0x008fc80002800000 */
        /* <DEDUP_REMOVED lines=11> */
[----:B------:R-:W-:-:S09]  /*1b20*/  FSETP.GEU.AND P0, PT, R26, R22, PT ;  /* 0x000000161a00720b */ /* 0x000fd20003f0e000 */
[----:B------:R-:W-:Y:S02]  /*1b30*/  @!P3 SEL R22, R22, R26, !P0 ;  /* 0x0000001a1616b207 */ /* 0x000fe40004000000 */
[----:B------:R-:W-:Y:S02]  /*1b40*/  P2R R26, PR, RZ, 0x2 ;  /* 0x00000002ff1a7803 */ /* 0x000fe40000000000 */
[----:B------:R-:W-:-:S04]  /*1b50*/  ISETP.NE.AND P1, PT, R36, RZ, PT ;  /* 0x000000ff2400720c */ /* 0x000fc80003f25270 */
[----:B------:R-:W-:Y:S02]  /*1b60*/  P2R R30, PR, RZ, 0x2 ;  /* 0x00000002ff1e7803 */ /* 0x000fe40000000000 */
[----:B------:R-:W-:-:S04]  /*1b70*/  ISETP.NE.AND P1, PT, R38, RZ, PT ;  /* 0x000000ff2600720c */ /* 0x000fc80003f25270 */
[----:B------:R-:W-:Y:S02]  /*1b80*/  P2R R36, PR, RZ, 0x2 ;  /* 0x00000002ff247803 */ /* 0x000fe40000000000 */
[----:B------:R-:W-:-:S04]  /*1b90*/  ISETP.NE.AND P1, PT, R37, RZ, PT ;  /* 0x000000ff2500720c */ /* 0x000fc80003f25270 */
[----:B------:R-:W-:Y:S02]  /*1ba0*/  P2R R37, PR, RZ, 0x2 ;  /* 0x00000002ff257803 */ /* 0x000fe40000000000 */
[----:B------:R-:W-:-:S04]  /*1bb0*/  ISETP.NE.AND P1, PT, R14, RZ, PT ;  /* 0x000000ff0e00720c */ /* 0x000fc80003f25270 */
[----:B------:R-:W-:Y:S02]  /*1bc0*/  P2R R38, PR, RZ, 0x2 ;  /* 0x00000002ff267803 */ /* 0x000fe40000000000 */
[----:B------:R-:W-:Y:S02]  /*1bd0*/  ISETP.NE.AND P1, PT, R15, RZ, PT ;  /* 0x000000ff0f00720c */ /* 0x000fe40003f25270 */
[----:B------:R-:W1:Y:S02]  /*1be0*/  LDC.64 R14, c[0x0][0x210] ;  /* 0x00008400ff0e7b82 */ /* 0x000e640000000a00 */
        /* <DEDUP_REMOVED lines=15> */
[----:B--2---:R-:W-:Y:S01]  /*1ce0*/  ISETP.NE.AND P1, PT, R10, RZ, PT ;  /* 0x000000ff0a00720c */ /* 0x004fe20003f25270 */
[----:B------:R-:W-:-:S03]  /*1cf0*/  IMAD.IADD R10, R24, 0x1, R70 ;  /* 0x00000001180a7824 */ /* 0x000fc600078e0246 */
[----:B------:R-:W-:Y:S02]  /*1d00*/  P2R R71, PR, RZ, 0x2 ;  /* 0x00000002ff477803 */ /* 0x000fe40000000000 */
[----:B------:R-:W-:Y:S01]  /*1d10*/  ISETP.NE.AND P1, PT, R11, RZ, PT ;  /* 0x000000ff0b00720c */ /* 0x000fe20003f25270 */
[----:B-1----:R-:W-:Y:S01]  /*1d20*/  IMAD.WIDE R10, R10, 0x4, R14 ;  /* 0x000000040a0a7825 */ /* 0x002fe200078e020e */
[----:B------:R-:W-:Y:S02]  /*1d30*/  CS2R R12, SRZ ;  /* 0x00000000000c7805 */ /* 0x000fe4000001ff00 */
[----:B------:R-:W-:-:S06]  /*1d40*/  CS2R R14, SRZ ;  /* 0x00000000000e7805 */ /* 0x000fcc000001ff00 */
[----:B------:R-:W2:Y:S01]  /*1d50*/  @P5 LDG.E.128 R12, desc[UR6][R10.64] ;  /* 0x000000060a0c5981 */ /* 0x000ea2000c1e1d00 */
[----:B------:R-:W-:-:S04]  /*1d60*/  SEL R23, R23, 0xff800000, P5 ;  /* 0xff80000017177807 */ /* 0x000fc80002800000 */
[-C--:B------:R-:W-:Y:S02]  /*1d70*/  FSETP.NAN.AND P3, PT, R23, R23.reuse, PT ;  /* 0x000000171700720b */ /* 0x080fe40003f68000 */
[----:B------:R-:W-:Y:S02]  /*1d80*/  P2R R63, PR, RZ, 0x10 ;  /* 0x00000010ff3f7803 */ /* 0x000fe40000000000 */
[----:B------:R-:W-:Y:S02]  /*1d90*/  P2R R27, PR, RZ, 0x1 ;  /* 0x00000001ff1b7803 */ /* 0x000fe40000000000 */
[----:B------:R-:W-:-:S07]  /*1da0*/  FSETP.GEU.AND P0, PT, R19, R23, PT ;  /* 0x000000171300720b */ /* 0x000fce0003f0e000 */
[----:B------:R-:W-:Y:S02]  /*1db0*/  @!P3 SEL R23, R23, R19, !P0 ;  /* 0x000000131717b207 */ /* 0x000fe40004000000 */
[----:B------:R-:W-:Y:S02]  /*1dc0*/  P2R R72, PR, RZ, 0x2 ;  /* 0x00000002ff487803 */ /* 0x000fe40000000000 */
[----:B------:R-:W-:-:S04]  /*1dd0*/  ISETP.NE.AND P1, PT, R8, RZ, PT ;  /* 0x000000ff0800720c */ /* 0x000fc80003f25270 */
[----:B------:R-:W-:Y:S02]  /*1de0*/  P2R R8, PR, RZ, 0x2 ;  /* 0x00000002ff087803 */ /* 0x000fe40000000000 */
[----:B------:R-:W-:Y:S02]  /*1df0*/  P2R R19, PR, RZ, 0x1 ;  /* 0x00000001ff137803 */ /* 0x000fe40000000000 */
[----:B------:R-:W-:Y:S02]  /*1e00*/  ISETP.NE.AND P0, PT, R3, RZ, PT ;  /* 0x000000ff0300720c */ /* 0x000fe40003f05270 */
[----:B------:R-:W-:Y:S02]  /*1e10*/  P2R R57, PR, RZ, 0x4 ;  /* 0x00000004ff397803 */ /* 0x000fe40000000000 */
[----:B------:R-:W-:Y:S02]  /*1e20*/  ISETP.NE.AND P2, PT, R48, RZ, PT ;  /* 0x000000ff3000720c */ /* 0x000fe40003f45270 */
[----:B--2---:R-:W-:-:S02]  /*1e30*/  SEL R12, R12, 0xff800000, P5 ;  /* 0xff8000000c0c7807 */ /* 0x004fc40002800000 */
[----:B------:R-:W-:Y:S02]  /*1e40*/  SEL R13, R13, 0xff800000, P5 ;  /* 0xff8000000d0d7807 */ /* 0x000fe40002800000 */
[-C--:B------:R-:W-:Y:S02]  /*1e50*/  FSETP.NAN.AND P4, PT, R12, R12.reuse, PT ;  /* 0x0000000c0c00720b */ /* 0x080fe40003f88000 */
[----:B------:R-:W-:Y:S02]  /*1e60*/  FSETP.NAN.AND P6, PT, R13, R13, PT ;  /* 0x0000000d0d00720b */ /* 0x000fe40003fc8000 */
[----:B------:R-:W-:Y:S02]  /*1e70*/  FSETP.GEU.AND P3, PT, R61, R12, PT ;  /* 0x0000000c3d00720b */ /* 0x000fe40003f6e000 */
[----:B------:R-:W-:-:S07]  /*1e80*/  SEL R14, R14, 0xff800000, P5 ;  /* 0xff8000000e0e7807 */ /* 0x000fce0002800000 */
[----:B------:R-:W-:Y:S02]  /*1e90*/  @!P4 SEL R12, R12, R61, !P3 ;  /* 0x0000003d0c0cc207 */ /* 0x000fe40005800000 */
[----:B------:R-:W-:Y:S02]  /*1ea0*/  FSETP.GEU.AND P4, PT, R62, R13, PT ;  /* 0x0000000d3e00720b */ /* 0x000fe40003f8e000 */
[----:B------:R-:W-:Y:S02]  /*1eb0*/  SEL R15, R15, 0xff800000, P5 ;  /* 0xff8000000f0f7807 */ /* 0x000fe40002800000 */
[----:B------:R-:W-:Y:S02]  /*1ec0*/  @!P6 SEL R13, R13, R62, !P4 ;  /* 0x0000003e0d0de207 */ /* 0x000fe40006000000 */
[----:B------:R-:W-:Y:S02]  /*1ed0*/  FSETP.NAN.AND P6, PT, R14, R14, PT ;  /* 0x0000000e0e00720b */ /* 0x000fe40003fc8000 */
[----:B------:R-:W-:-:S02]  /*1ee0*/  FSETP.NAN.AND P1, PT, R15, R15, PT ;  /* 0x0000000f0f00720b */ /* 0x000fc40003f28000 */
[----:B------:R-:W-:-:S09]  /*1ef0*/  FSETP.GEU.AND P5, PT, R60, R14, PT ;  /* 0x0000000e3c00720b */ /* 0x000fd20003fae000 */
[----:B------:R-:W-:Y:S02]  /*1f00*/  @!P6 SEL R14, R14, R60, !P5 ;  /* 0x0000003c0e0ee207 */ /* 0x000fe40006800000 */
[----:B------:R-:W-:-:S04]  /*1f10*/  FSETP.GEU.AND P6, PT, R64, R15, PT ;  /* 0x0000000f4000720b */ /* 0x000fc80003fce000 */
[----:B------:R-:W-:Y:S02]  /*1f20*/  @!P1 SEL R15, R15, R64, !P6 ;  /* 0x000000400f0f9207 */ /* 0x000fe40007000000 */
[----:B------:R-:W-:Y:S02]  /*1f30*/  ISETP.NE.AND P1, PT, R8, RZ, PT ;  /* 0x000000ff0800720c */ /* 0x000fe40003f25270 */
[----:B------:R-:W-:Y:S02]  /*1f40*/  P2R R3, PR, RZ, 0x8 ;  /* 0x00000008ff037803 */ /* 0x000fe40000000000 */
[----:B------:R-:W-:Y:S02]  /*1f50*/  ISETP.NE.AND P3, PT, R0, RZ, PT ;  /* 0x000000ff0000720c */ /* 0x000fe40003f65270 */
[----:B------:R-:W-:Y:S02]  /*1f60*/  SEL R0, RZ, 0x1, !P1 ;  /* 0x00000001ff007807 */ /* 0x000fe40004800000 */
[----:B------:R-:W-:-:S02]  /*1f70*/  ISETP.NE.AND P1, PT, R72, RZ, PT ;  /* 0x000000ff4800720c */ /* 0x000fc40003f25270 */
[----:B------:R-:W-:Y:S02]  /*1f80*/  P2R R10, PR, RZ, 0x10 ;  /* 0x00000010ff0a7803 */ /* 0x000fe40000000000 */
[----:B------:R-:W-:Y:S02]  /*1f90*/  ISETP.NE.AND P4, PT, R2, RZ, PT ;  /* 0x000000ff0200720c */ /* 0x000fe40003f85270 */
[----:B------:R-:W-:Y:S02]  /*1fa0*/  SEL R2, RZ, 0x1, !P1 ;  /* 0x00000001ff027807 */ /* 0x000fe40004800000 */
[----:B------:R-:W-:-:S04]  /*1fb0*/  ISETP.NE.AND P1, PT, R71, RZ, PT ;  /* 0x000000ff4700720c */ /* 0x000fc80003f25270 */
[----:B------:R-:W-:Y:S02]  /*1fc0*/  SEL R8, RZ, 0x1, !P1 ;  /* 0x00000001ff087807 */ /* 0x000fe40004800000 */
[----:B------:R-:W-:-:S04]  /*1fd0*/  ISETP.NE.AND P1, PT, R41, RZ, PT ;  /* 0x000000ff2900720c */ /* 0x000fc80003f25270 */
[----:B------:R-:W-:Y:S02]  /*1fe0*/  SEL R11, RZ, 0x1, !P1 ;  /* 0x00000001ff0b7807 */ /* 0x000fe40004800000 */
[----:B------:R-:W-:-:S04]  /*1ff0*/  ISETP.NE.AND P1, PT, R33, RZ, PT ;  /* 0x000000ff2100720c */ /* 0x000fc80003f25270 */
[----:B------:R-:W-:Y:S02]  /*2000*/  SEL R33, RZ, 0x1, !P1 ;  /* 0x00000001ff217807 */ /* 0x000fe40004800000 */
[----:B------:R-:W-:-:S04]  /*2010*/  ISETP.NE.AND P1, PT, R32, RZ, PT ;  /* 0x000000ff2000720c */ /* 0x000fc80003f25270 */
[----:B------:R-:W-:Y:S02]  /*2020*/  SEL R32, RZ, 0x1, !P1 ;  /* 0x00000001ff207807 */ /* 0x000fe40004800000 */
[----:B------:R-:W-:Y:S02]  /*2030*/  ISETP.NE.AND P1, PT, R31, RZ, PT ;  /* 0x000000ff1f00720c */ /* 0x000fe40003f25270 */
[----:B------:R-:W-:Y:S02]  /*2040*/  P2R R48, PR, RZ, 0x40 ;  /* 0x00000040ff307803 */ /* 0x000fe40000000000 */
[----:B------:R-:W-:Y:S02]  /*2050*/  ISETP.NE.AND P6, PT, R35, RZ, PT ;  /* 0x000000ff2300720c */ /* 0x000fe40003fc5270 */
[----:B------:R-:W-:Y:S02]  /*2060*/  SEL R35, RZ, 0x1, !P1 ;  /* 0x00000001ff237807 */ /* 0x000fe40004800000 */
[----:B------:R-:W-:-:S04]  /*2070*/  ISETP.NE.AND P1, PT, R34, RZ, PT ;  /* 0x000000ff2200720c */ /* 0x000fc80003f25270 */
[----:B------:R-:W-:Y:S02]  /*2080*/  SEL R34, RZ, 0x1, !P1 ;  /* 0x00000001ff227807 */ /* 0x000fe40004800000 */
[----:B------:R-:W-:-:S04]  /*2090*/  ISETP.NE.AND P1, PT, R40, RZ, PT ;  /* 0x000000ff2800720c */ /* 0x000fc80003f25270 */
[----:B------:R-:W-:Y:S02]  /*20a0*/  SEL R0, R0, 0x2, P1 ;  /* 0x0000000200007807 */ /* 0x000fe40000800000 */
[----:B------:R-:W-:-:S04]  /*20b0*/  ISETP.NE.AND P1, PT, R16, RZ, PT ;  /* 0x000000ff1000720c */ /* 0x000fc80003f25270 */
[----:B------:R-:W-:Y:S02]  /*20c0*/  SEL R16, R2, 0x2, P1 ;  /* 0x0000000202107807 */ /* 0x000fe40000800000 */
[----:B------:R-:W-:-:S04]  /*20d0*/  ISETP.NE.AND P1, PT, R39, RZ, PT ;  /* 0x000000ff2700720c */ /* 0x000fc80003f25270 */
[----:B------:R-:W-:Y:S02]  /*20e0*/  SEL R31, R8, 0x2, P1 ;  /* 0x00000002081f7807 */ /* 0x000fe40000800000 */
[----:B------:R-:W-:Y:S02]  /*20f0*/  ISETP.NE.AND P1, PT, R38, RZ, PT ;  /* 0x000000ff2600720c */ /* 0x000fe40003f25270 */
[----:B------:R-:W-:Y:S02]  /*2100*/  SEL R34, R34, 0x2, P6 ;  /* 0x0000000222227807 */ /* 0x000fe40003000000 */
[----:B------:R-:W-:Y:S02]  /*2110*/  SEL R8, R11, 0x2, P1 ;  /* 0x000000020b087807 */ /* 0x000fe40000800000 */
[----:B------:R-:W-:Y:S02]  /*2120*/  ISETP.NE.AND P1, PT, R37, RZ, PT ;  /* 0x000000ff2500720c */ /* 0x000fe40003f25270 */
[----:B------:R-:W-:-:S02]  /*2130*/  ISETP.NE.AND P6, PT, R9, RZ, PT ;  /* 0x000000ff0900720c */ /* 0x000fc40003fc5270 */
[----:B------:R-:W-:Y:S02]  /*2140*/  SEL R2, R33, 0x2, P1 ;  /* 0x0000000221027807 */ /* 0x000fe40000800000 */
[----:B------:R-:W-:Y:S02]  /*2150*/  ISETP.NE.AND P1, PT, R36, RZ, PT ;  /* 0x000000ff2400720c */ /* 0x000fe40003f25270 */
[----:B------:R-:W-:Y:S02]  /*2160*/  P2R R9, PR, RZ, 0x40 ;  /* 0x00000040ff097803 */ /* 0x000fe40000000000 */
[----:B------:R-:W-:Y:S02]  /*2170*/  ISETP.NE.AND P6, PT, R56, RZ, PT ;  /* 0x000000ff3800720c */ /* 0x000fe40003fc5270 */
[----:B------:R-:W-:Y:S02]  /*2180*/  SEL R11, R32, 0x2, P1 ;  /* 0x00000002200b7807 */ /* 0x000fe40000800000 */
[----:B------:R-:W-:-:S02]  /*2190*/  ISETP.NE.AND P1, PT, R30, RZ, PT ;  /* 0x000000ff1e00720c */ /* 0x000fc40003f25270 */
[----:B------:R-:W-:Y:S02]  /*21a0*/  P2R R32, PR, RZ, 0x40 ;  /* 0x00000040ff207803 */ /* 0x000fe40000000000 */
[----:B------:R-:W-:Y:S02]  /*21b0*/  ISETP.NE.AND P6, PT, R55, RZ, PT ;  /* 0x000000ff3700720c */ /* 0x000fe40003fc5270 */
[----:B------:R-:W-:Y:S02]  /*21c0*/  SEL R35, R35, 0x2, P1 ;  /* 0x0000000223237807 */ /* 0x000fe40000800000 */
[----:B------:R-:W-:Y:S02]  /*21d0*/  ISETP.NE.AND P1, PT, R26, RZ, PT ;  /* 0x000000ff1a00720c */ /* 0x000fe40003f25270 */
[----:B------:R-:W-:Y:S02]  /*21e0*/  P2R R33, PR, RZ, 0x40 ;  /* 0x00000040ff217803 */ /* 0x000fe40000000000 */
[----:B------:R-:W-:-:S02]  /*21f0*/  ISETP.NE.AND P6, PT, R6, RZ, PT ;  /* 0x000000ff0600720c */ /* 0x000fc40003fc5270 */
[----:B------:R-:W-:Y:S02]  /*2200*/  SEL R26, R31, 0x3, P4 ;  /* 0x000000031f1a7807 */ /* 0x000fe40002000000 */
[----:B------:R-:W-:Y:S02]  /*2210*/  SEL R31, R0, 0x3, P0 ;  /* 0x00000003001f7807 */ /* 0x000fe40000000000 */
[----:B------:R-:W-:Y:S02]  /*2220*/  SEL R0, R34, 0x3, P1 ;  /* 0x0000000322007807 */ /* 0x000fe40000800000 */
[----:B------:R-:W-:Y:S02]  /*2230*/  P2R R34, PR, RZ, 0x40 ;  /* 0x00000040ff227803 */ /* 0x000fe40000000000 */
[----:B------:R-:W-:Y:S02]  /*2240*/  ISETP.NE.AND P6, PT, R7, RZ, PT ;  /* 0x000000ff0700720c */ /* 0x000fe40003fc5270 */
[----:B------:R-:W-:-:S02]  /*2250*/  SEL R30, R16, 0x3, P3 ;  /* 0x00000003101e7807 */ /* 0x000fc40001800000 */
[----:B------:R-:W-:Y:S02]  /*2260*/  SEL R16, R35, 0x3, P2 ;  /* 0x0000000323107807 */ /* 0x000fe40001000000 */
        /* <DEDUP_REMOVED lines=26> */
[----:B------:R-:W-:Y:S02]  /*2410*/  ISETP.NE.AND P4, PT, R43, RZ, PT ;  /* 0x000000ff2b00720c */ /* 0x000fe40003f85270 */
[----:B------:R-:W-:Y:S02]  /*2420*/  P2R R43, PR, RZ, 0x40 ;  /* 0x00000040ff2b7803 */ /* 0x000fe40000000000 */
[----:B------:R-:W-:Y:S02]  /*2430*/  ISETP.NE.AND P6, PT, R44, RZ, PT ;  /* 0x000000ff2c00720c */ /* 0x000fe40003fc5270 */
[----:B------:R-:W-:-:S02]  /*2440*/  P2R R38, PR, RZ, 0x10 ;  /* 0x00000010ff267803 */ /* 0x000fc40000000000 */
[----:B------:R-:W-:Y:S02]  /*2450*/  ISETP.NE.AND P4, PT, R42, RZ, PT ;  /* 0x000000ff2a00720c */ /* 0x000fe40003f85270 */
[----:B------:R-:W-:Y:S02]  /*2460*/  P2R R42, PR, RZ, 0x40 ;  /* 0x00000040ff2a7803 */ /* 0x000fe40000000000 */
[----:B------:R-:W-:Y:S02]  /*2470*/  ISETP.NE.AND P6, PT, R75, RZ, PT ;  /* 0x000000ff4b00720c */ /* 0x000fe40003fc5270 */
[----:B------:R-:W-:Y:S02]  /*2480*/  P2R R24, PR, RZ, 0x20 ;  /* 0x00000020ff187803 */ /* 0x000fe40000000000 */
[----:B------:R-:W-:Y:S02]  /*2490*/  P2R R41, PR, RZ, 0x40 ;  /* 0x00000040ff297803 */ /* 0x000fe40000000000 */
[----:B------:R-:W-:-:S02]  /*24a0*/  ISETP.NE.AND P6, PT, R74, RZ, PT ;  /* 0x000000ff4a00720c */ /* 0x000fc40003fc5270 */
[----:B------:R-:W-:Y:S02]  /*24b0*/  ISETP.NE.AND P5, PT, R77, RZ, PT ;  /* 0x000000ff4d00720c */ /* 0x000fe40003fa5270 */
[----:B------:R-:W-:Y:S02]  /*24c0*/  SEL R26, R26, 0x4, P6 ;  /* 0x000000041a1a7807 */ /* 0x000fe40003000000 */
[----:B------:R-:W-:Y:S02]  /*24d0*/  SEL R8, R8, 0x3, P5 ;  /* 0x0000000308087807 */ /* 0x000fe40002800000 */
[----:B------:R-:W-:Y:S02]  /*24e0*/  SEL R11, R11, 0x3, P4 ;  /* 0x000000030b0b7807 */ /* 0x000fe40002000000 */
[----:B------:R-:W-:Y:S02]  /*24f0*/  ISETP.NE.AND P6, PT, R41, RZ, PT ;  /* 0x000000ff2900720c */ /* 0x000fe40003fc5270 */
[----:B------:R-:W-:-:S02]  /*2500*/  ISETP.NE.AND P4, PT, R38, RZ, PT ;  /* 0x000000ff2600720c */ /* 0x000fc40003f85270 */
[----:B------:R-:W-:Y:S02]  /*2510*/  SEL R8, R8, 0x4, P6 ;  /* 0x0000000408087807 */ /* 0x000fe40003000000 */
[----:B------:R-:W-:Y:S02]  /*2520*/  SEL R2, R2, 0x3, P4 ;  /* 0x0000000302027807 */ /* 0x000fe40002000000 */
[----:B------:R-:W-:-:S04]  /*2530*/  ISETP.NE.AND P6, PT, R42, RZ, PT ;  /* 0x000000ff2a00720c */ /* 0x000fc80003fc5270 */
[----:B------:R-:W-:Y:S02]  /*2540*/  SEL R2, R2, 0x4, P6 ;  /* 0x0000000402027807 */ /* 0x000fe40003000000 */
[----:B------:R-:W-:-:S04]  /*2550*/  ISETP.NE.AND P6, PT, R43, RZ, PT ;  /* 0x000000ff2b00720c */ /* 0x000fc80003fc5270 */
[----:B------:R-:W-:Y:S02]  /*2560*/  SEL R11, R11, 0x4, P6 ;  /* 0x000000040b0b7807 */ /* 0x000fe40003000000 */
[----:B------:R-:W-:-:S04]  /*2570*/  ISETP.NE.AND P6, PT, R46, RZ, PT ;  /* 0x000000ff2e00720c */ /* 0x000fc80003fc5270 */
[----:B------:R-:W-:Y:S02]  /*2580*/  SEL R16, R16, 0x4, P6 ;  /* 0x0000000410107807 */ /* 0x000fe40003000000 */
[----:B------:R-:W-:-:S04]  /*2590*/  ISETP.NE.AND P6, PT, R47, RZ, PT ;  /* 0x000000ff2f00720c */ /* 0x000fc80003fc5270 */
[----:B------:R-:W-:Y:S02]  /*25a0*/  SEL R0, R0, 0x4, P6 ;  /* 0x0000000400007807 */ /* 0x000fe40003000000 */
[----:B------:R-:W-:Y:S02]  /*25b0*/  ISETP.NE.AND P6, PT, R49, RZ, PT ;  /* 0x000000ff3100720c */ /* 0x000fe40003fc5270 */
[----:B------:R-:W-:Y:S02]  /*25c0*/  ISETP.NE.AND P0, PT, R73, RZ, PT ;  /* 0x000000ff4900720c */ /* 0x000fe40003f05270 */
[----:B------:R-:W-:Y:S02]  /*25d0*/  SEL R8, R8, 0x5, P6 ;  /* 0x0000000508087807 */ /* 0x000fe40003000000 */
[----:B------:R-:W-:Y:S02]  /*25e0*/  ISETP.NE.AND P6, PT, R51, RZ, PT ;  /* 0x000000ff3300720c */ /* 0x000fe40003fc5270 */
[----:B------:R-:W-:-:S02]  /*25f0*/  SEL R30, R30, 0x4, P0 ;  /* 0x000000041e1e7807 */ /* 0x000fc40000000000 */
[----:B------:R-:W-:Y:S02]  /*2600*/  SEL R26, R26, 0x5, P6 ;  /* 0x000000051a1a7807 */ /* 0x000fe40003000000 */
[----:B------:R-:W-:Y:S02]  /*2610*/  ISETP.NE.AND P6, PT, R52, RZ, PT ;  /* 0x000000ff3400720c */ /* 0x000fe40003fc5270 */
[----:B------:R-:W-:Y:S02]  /*2620*/  ISETP.NE.AND P3, PT, R76, RZ, PT ;  /* 0x000000ff4c00720c */ /* 0x000fe40003f65270 */
        /* <DEDUP_REMOVED lines=24> */
[----:B------:R-:W-:-:S02]  /*27b0*/  ISETP.NE.AND P6, PT, R32, RZ, PT ;  /* 0x000000ff2000720c */ /* 0x000fc40003fc5270 */
[----:B------:R-:W-:Y:S02]  /*27c0*/  SEL R31, R31, 0x7, P2 ;  /* 0x000000071f1f7807 */ /* 0x000fe40001000000 */
[----:B------:R-:W-:Y:S02]  /*27d0*/  ISETP.NE.AND P3, PT, R25, RZ, PT ;  /* 0x000000ff1900720c */ /* 0x000fe40003f65270 */
[----:B------:R-:W-:Y:S02]  /*27e0*/  SEL R0, R0, 0x6, P6 ;  /* 0x0000000600007807 */ /* 0x000fe40003000000 */
[----:B------:R-:W-:Y:S02]  /*27f0*/  SEL R26, R26, 0x7, P5 ;  /* 0x000000071a1a7807 */ /* 0x000fe40002800000 */
[----:B------:R-:W-:Y:S02]  /*2800*/  ISETP.NE.AND P2, PT, R57, RZ, PT ;  /* 0x000000ff3900720c */ /* 0x000fe40003f45270 */
[----:B------:R-:W-:-:S02]  /*2810*/  SEL R26, R26, 0x8, P3 ;  /* 0x000000081a1a7807 */ /* 0x000fc40001800000 */
[----:B------:R-:W-:Y:S02]  /*2820*/  SEL R0, R0, 0x7, P2 ;  /* 0x0000000700007807 */ /* 0x000fe40001000000 */
[----:B------:R-:W-:Y:S02]  /*2830*/  ISETP.NE.AND P3, PT, R3, RZ, PT ;  /* 0x000000ff0300720c */ /* 0x000fe40003f65270 */
[----:B------:R-:W-:Y:S02]  /*2840*/  ISETP.NE.AND P0, PT, R27, RZ, PT ;  /* 0x000000ff1b00720c */ /* 0x000fe40003f05270 */
[----:B------:R-:W-:Y:S02]  /*2850*/  SEL R27, R0, 0x8, P3 ;  /* 0x00000008001b7807 */ /* 0x000fe40001800000 */
[----:B------:R-:W1:Y:S01]  /*2860*/  S2R R0, SR_TID.X ;  /* 0x0000000000007919 */ /* 0x000e620000002100 */
[----:B------:R-:W2:Y:S01]  /*2870*/  S2R R70, SR_TID.X ;  /* 0x0000000000467919 */ /* 0x000ea20000002100 */
[----:B0-----:R-:W-:Y:S01]  /*2880*/  UPRMT UR4, UR5, 0x654, UR4 ;  /* 0x0000065405047896 */ /* 0x001fe20008000004 */
[----:B-1----:R-:W-:-:S05]  /*2890*/  IMAD.SHL.U32 R2, R0, 0x8, RZ ;  /* 0x0000000800027824 */ /* 0x002fca00078e00ff */
[----:B------:R-:W-:-:S04]  /*28a0*/  LOP3.LUT R2, R2, 0x3f8, RZ, 0xc0, !PT ;  /* 0x000003f802027812 */ /* 0x000fc800078ec0ff */
[----:B------:R-:W-:Y:S01]  /*28b0*/  LEA R28, R2, UR4, 0x2 ;  /* 0x00000004021c7c11 */ /* 0x000fe2000f8e10ff */
[----:B--2---:R-:W-:Y:S01]  /*28c0*/  IMAD.SHL.U32 R0, R70, 0x4, RZ ;  /* 0x0000000446007824 */ /* 0x004fe200078e00ff */
[----:B------:R-:W-:Y:S01]  /*28d0*/  ISETP.NE.AND P6, PT, R9, RZ, PT ;  /* 0x000000ff0900720c */ /* 0x000fe20003fc5270 */
[----:B------:R-:W0:Y:S02]  /*28e0*/  LDC.64 R2, c[0x0][0x218] ;  /* 0x00008600ff027b82 */ /* 0x000e240000000a00 */
[----:B------:R-:W-:Y:S04]  /*28f0*/  STS.128 [R28], R20 ;  /* 0x000000141c007388 */ /* 0x000fe80000000c00 */
[----:B------:R1:W-:Y:S01]  /*2900*/  STS.128 [R28+0x10], R12 ;  /* 0x0000100c1c007388 */ /* 0x0003e20000000c00 */
[----:B------:R-:W-:-:S02]  /*2910*/  ISETP.NE.AND P1, PT, R18, RZ, PT ;  /* 0x000000ff1200720c */ /* 0x000fc40003f25270 */
[----:B------:R-:W-:Y:S01]  /*2920*/  LOP3.LUT R0, R0, 0x1fc, RZ, 0xc0, !PT ;  /* 0x000001fc00007812 */ /* 0x000fe200078ec0ff */
[----:B------:R-:W2:Y:S01]  /*2930*/  S2R R70, SR_CTAID.X ;  /* 0x0000000000467919 */ /* 0x000ea20000002500 */
[----:B------:R-:W-:Y:S01]  /*2940*/  BAR.SYNC.DEFER_BLOCKING 0x0 ;  /* 0x0000000000007b1d */ /* 0x000fe20000010000 */
[----:B------:R-:W-:Y:S02]  /*2950*/  ISETP.NE.AND P4, PT, R29, RZ, PT ;  /* 0x000000ff1d00720c */ /* 0x000fe40003f85270 */
[----:B------:R-:W-:Y:S02]  /*2960*/  SEL R8, R8, 0x7, P6 ;  /* 0x0000000708087807 */ /* 0x000fe40003000000 */
[----:B------:R-:W-:Y:S02]  /*2970*/  SEL R30, R30, 0x7, P1 ;  /* 0x000000071e1e7807 */ /* 0x000fe40000800000 */
[----:B------:R-:W-:Y:S01]  /*2980*/  LEA R29, R0, UR4, 0x2 ;  /* 0x00000004001d7c11 */ /* 0x000fe2000f8e10ff */
[----:B------:R-:W-:Y:S01]  /*2990*/  ULDC.64 UR4, c[0x0][0x218] ;  /* 0x0000860000047ab9 */ /* 0x000fe20000000a00 */
[----:B------:R-:W-:-:S02]  /*29a0*/  ISETP.NE.AND P1, PT, R58, RZ, PT ;  /* 0x000000ff3a00720c */ /* 0x000fc40003f25270 */
[----:B------:R-:W-:Y:S02]  /*29b0*/  SEL R5, R8, 0x8, P4 ;  /* 0x0000000808057807 */ /* 0x000fe40002000000 */
[----:B------:R-:W-:Y:S02]  /*29c0*/  ISETP.NE.AND P5, PT, R24, RZ, PT ;  /* 0x000000ff1800720c */ /* 0x000fe40003fa5270 */
[----:B------:R-:W-:Y:S02]  /*29d0*/  ISETP.NE.AND P4, PT, R10, RZ, PT ;  /* 0x000000ff0a00720c */ /* 0x000fe40003f85270 */
[----:B------:R-:W-:Y:S02]  /*29e0*/  SEL R30, R30, 0x8, P0 ;  /* 0x000000081e1e7807 */ /* 0x000fe40000000000 */
[----:B------:R-:W-:Y:S02]  /*29f0*/  SEL R24, R16, 0x7, P1 ;  /* 0x0000000710187807 */ /* 0x000fe40000800000 */
[----:B------:R-:W-:Y:S01]  /*2a00*/  ISETP.NE.AND P0, PT, R19, RZ, PT ;  /* 0x000000ff1300720c */ /* 0x000fe20003f05270 */
[----:B------:R-:W3:Y:S04]  /*2a10*/  LDS.128 R8, [R29] ;  /* 0x000000001d087984 */ /* 0x000ee80000000c00 */
[----:B------:R-:W4:Y:S01]  /*2a20*/  LDS.128 R16, [R29+0x800] ;  /* 0x000800001d107984 */ /* 0x000f220000000c00 */
[----:B------:R-:W-:-:S02]  /*2a30*/  ISETP.NE.AND P1, PT, R54, RZ, PT ;  /* 0x000000ff3600720c */ /* 0x000fc40003f25270 */
[----:B------:R-:W-:Y:S02]  /*2a40*/  ISETP.NE.AND P3, PT, R50, RZ, PT ;  /* 0x000000ff3200720c */ /* 0x000fe40003f65270 */
[----:B------:R-:W-:Y:S02]  /*2a50*/  SEL R31, R31, 0x8, P0 ;  /* 0x000000081f1f7807 */ /* 0x000fe40000000000 */
[----:B------:R-:W-:Y:S02]  /*2a60*/  ISETP.NE.AND P2, PT, R63, RZ, PT ;  /* 0x000000ff3f00720c */ /* 0x000fe40003f45270 */
[----:B------:R-:W-:Y:S02]  /*2a70*/  ISETP.NE.AND P0, PT, R59, RZ, PT ;  /* 0x000000ff3b00720c */ /* 0x000fe40003f05270 */
[----:B------:R-:W-:Y:S02]  /*2a80*/  SEL R6, R6, 0x6, P3 ;  /* 0x0000000606067807 */ /* 0x000fe40001800000 */
[----:B------:R-:W-:Y:S01]  /*2a90*/  SEL R7, R7, 0x6, P1 ;  /* 0x0000000607077807 */ /* 0x000fe20000800000 */
[----:B--2---:R-:W-:Y:S01]  /*2aa0*/  IMAD.SHL.U32 R70, R70, 0x400, RZ ;  /* 0x0000040046467824 */ /* 0x004fe200078e00ff */
[----:B------:R-:W-:-:S02]  /*2ab0*/  ISETP.NE.AND P6, PT, R48, RZ, PT ;  /* 0x000000ff3000720c */ /* 0x000fc40003fc5270 */
[----:B------:R-:W-:Y:S02]  /*2ac0*/  SEL R6, R6, 0x7, P0 ;  /* 0x0000000706067807 */ /* 0x000fe40000000000 */
[----:B------:R-:W-:Y:S02]  /*2ad0*/  SEL R7, R7, 0x7, P2 ;  /* 0x0000000707077807 */ /* 0x000fe40001000000 */
[----:B------:R-:W-:Y:S02]  /*2ae0*/  PRMT R25, R5, 0x3340, R26 ;  /* 0x0000334005197816 */ /* 0x000fe4000000001a */
[----:B------:R-:W-:Y:S02]  /*2af0*/  LOP3.LUT R5, R70, R0, RZ, 0xfc, !PT ;  /* 0x0000000046057212 */ /* 0x000fe400078efcff */
[----:B------:R-:W-:Y:S02]  /*2b00*/  SEL R24, R24, 0x8, P4 ;  /* 0x0000000818187807 */ /* 0x000fe40002000000 */
[----:B------:R-:W-:-:S02]  /*2b10*/  SEL R0, R6, 0x8, P5 ;  /* 0x0000000806007807 */ /* 0x000fc40002800000 */
[----:B------:R-:W-:Y:S02]  /*2b20*/  SEL R7, R7, 0x8, P6 ;  /* 0x0000000807077807 */ /* 0x000fe40003000000 */
[----:B-1----:R-:W-:Y:S02]  /*2b30*/  SHF.R.S32.HI R14, RZ, 0x1f, R70 ;  /* 0x0000001fff0e7819 */ /* 0x002fe40000011446 */
[----:B------:R-:W-:Y:S02]  /*2b40*/  LEA R6, P0, R5, UR4, 0x2 ;  /* 0x0000000405067c11 */ /* 0x000fe4000f8010ff */
[----:B------:R-:W-:Y:S02]  /*2b50*/  PRMT R30, R30, 0x3340, R31 ;  /* 0x000033401e1e7816 */ /* 0x000fe4000000001f */
[----:B------:R-:W-:Y:S02]  /*2b60*/  PRMT R27, R27, 0x3340, R24 ;  /* 0x000033401b1b7816 */ /* 0x000fe40000000018 */
[----:B------:R-:W-:-:S02]  /*2b70*/  IADD3 R12, P1, R4, UR8, RZ ;  /* 0x00000008040c7c10 */ /* 0x000fc4000ff3e0ff */
[----:B------:R-:W-:Y:S01]  /*2b80*/  PRMT R0, R0, 0x3340, R7 ;  /* 0x0000334000007816 */ /* 0x000fe20000000007 */
[C---:B0-----:R-:W-:Y:S01]  /*2b90*/  IMAD.WIDE R2, R5.reuse, 0x4, R2 ;  /* 0x0000000405027825 */ /* 0x041fe200078e0202 */
[----:B------:R-:W-:Y:S02]  /*2ba0*/  LEA.HI.X R7, R5, UR5, R14, 0x2, P0 ;  /* 0x0000000505077c11 */ /* 0x000fe400080f140e */
[----:B------:R-:W-:Y:S02]  /*2bb0*/  LEA.HI.X.SX32 R13, R4, UR9, 0x1, P1 ;  /* 0x00000009040d7c11 */ /* 0x000fe400088f0eff */
[----:B------:R-:W-:Y:S02]  /*2bc0*/  PRMT R30, R25, 0x5410, R30 ;  /* 0x00005410191e7816 */ /* 0x000fe4000000001e */
[----:B------:R-:W-:Y:S01]  /*2bd0*/  PRMT R31, R27, 0x5410, R0 ;  /* 0x000054101b1f7816 */ /* 0x000fe20000000000 */
[----:B---3--:R-:W-:Y:S04]  /*2be0*/  STG.E.128 desc[UR6][R2.64], R8 ;  /* 0x0000000802007986 */ /* 0x008fe8000c101d06 */
[----:B----4-:R-:W-:Y:S04]  /*2bf0*/  STG.E.128 desc[UR6][R6.64+0x800], R16 ;  /* 0x0008001006007986 */ /* 0x010fe8000c101d06 */
[----:B------:R-:W-:Y:S01]  /*2c00*/  STG.E.64 desc[UR6][R12.64], R30 ;  /* 0x0000001e0c007986 */ /* 0x000fe2000c101b06 */
[----:B------:R-:W-:Y:S05]  /*2c10*/  EXIT ;  /* 0x000000000000794d */ /* 0x000fea0003800000 */
.L_x_0:
[----:B------:R-:W-:-:S00]  /*2c20*/  BRA `(.L_x_0) ;  /* 0xfffffffc00fc7947 */ /* 0x000fc0000383ffff */
[----:B------:R-:W-:-:S00]  /*2c30*/  NOP ;  /* 0x0000000000007918 */ /* 0x000fc00000000000 */
        /* <DEDUP_REMOVED lines=12> */
.L_x_1:


//--------------------- .nv.shared.triton_poi_fused_max_pool2d_with_indices_26 --------------------------
	.section	.nv.shared.triton_poi_fused_max_pool2d_with_indices_26,"aw",@nobits
	.sectionflags	@""
	.align	16
	.zero		1024


//--------------------- .nv.constant0.triton_poi_fused_max_pool2d_with_indices_26 --------------------------
	.section	.nv.constant0.triton_poi_fused_max_pool2d_with_indices_26,"a",@progbits
	.sectionflags	@""
	.align	4
.nv.constant0.triton_poi_fused_max_pool2d_with_indices_26:
	.zero		556
